	.target	sm_90a

	.elftype	@"ET_EXEC"


//--------------------- .note.nv.tkinfo           --------------------------
	.section	.note.nv.tkinfo,"",@"SHT_NOTE"
	.sectionflags	@"SHF_NOTE_NV_TKINFO"
	.tkinfo
        /*0018*/ 	.word	0x00000002
        /*0030*/ 	.string	""
        /*0030*/ 	.string	"ptxas"
        /*0030*/ 	.string	"Cuda compilation tools, release 13.0, V13.0.88"
        /*0030*/ 	.string	"Build cuda_13.0.r13.0/compiler.36424714_0"
        /*0030*/ 	.string	"-arch sm_90a -m 64 "



//--------------------- .note.nv.cuinfo           --------------------------
	.section	.note.nv.cuinfo,"",@"SHT_NOTE"
	.sectionflags	@"SHF_NOTE_NV_CUINFO"
        /*0018*/ 	.short	0x0002
        /*001a*/ 	.short	0x005a
        /*001c*/ 	.short	0x0082
	.zero		2


//--------------------- .nv.info                  --------------------------
	.section	.nv.info,"",@"SHT_CUDA_INFO"
	.align	4


	//----- nvinfo : EIATTR_REGCOUNT
	.align		4
        /*0000*/ 	.byte	0x04, 0x2f
        /*0002*/ 	.short	(.L_18 - .L_17)
	.align		4
.L_17:
        /*0004*/ 	.word	index@(_ZN7cutlass13device_kernelINS_4gemm6kernel13GemmUniversalIN4cute5tupleIJiiiiEEENS1_10collective13CollectiveMmaINS1_34MainloopSm90TmaGmmaWarpSpecializedILi6ENS5_IJNS4_1CILi2EEENSA_ILi1EEESC_EEENS1_35KernelTmaWarpSpecializedCooperativeEEENS5_IJNSA_ILi128EEESG_NSA_ILi64EEEEEENS_10bfloat16_tENS5_IJlSC_lEEESJ_SK_NS4_8TiledMMAINS4_8MMA_AtomIJNS4_4SM904GMMA28MMA_64x128x16_F32BF16BF16_SSILNSO_5MajorE0ELSQ_0ELNSO_7ScaleInE1ELSR_1EEEEEENS4_6LayoutISD_NS5_IJSC_NSA_ILi0EEESV_EEEEENS5_IJNS4_10UnderscoreESY_SY_EEEEENS4_13SM90_TMA_LOADENS4_14ComposedLayoutINS4_7SwizzleILi3ELi4ELi3EEENS4_18smem_ptr_flag_bitsILi16EEENSU_INS5_IJNSA_ILi8EEESH_EEENS5_IJSH_SC_EEEEEEEvNS4_8identityENS4_23SM90_TMA_LOAD_MULTICASTES1B_vS1C_EENS_8epilogue10collective18CollectiveEpilogueINS1F_22Sm90TmaWarpSpecializedILi4ELi2ELi16ELb1ELb0EEEJSI_NS5_IJSG_NSA_ILi32EEEEEESJ_SK_SJ_SK_NS1F_6fusion15FusionCallbacksIS1J_NS1M_13LinCombEltActINS1F_6thread4ReLuESJ_fSJ_fLNS_15FloatRoundStyleE2EEESI_S1L_JEEES11_NS12_INS13_ILi2ELi4ELi3EEES16_NSU_INS5_IJS17_S1K_EEENS5_IJS1K_SC_EEEEEEENS4_17SM75_U32x4_LDSM_NENS4_14SM90_TMA_STOREES1Y_NS4_17SM90_U32x4_STSM_NENS4_9Copy_AtomIJS21_NS_6half_tEEEEvEEEvvEEEEvNT_6ParamsE)
        /*0008*/ 	.word	0x000000a8


	//----- nvinfo : EIATTR_FRAME_SIZE
	.align		4
.L_18:
        /*000c*/ 	.byte	0x04, 0x11
        /*000e*/ 	.short	(.L_20 - .L_19)
	.align		4
.L_19:
        /*0010*/ 	.word	index@(_ZN7cutlass13device_kernelINS_4gemm6kernel13GemmUniversalIN4cute5tupleIJiiiiEEENS1_10collective13CollectiveMmaINS1_34MainloopSm90TmaGmmaWarpSpecializedILi6ENS5_IJNS4_1CILi2EEENSA_ILi1EEESC_EEENS1_35KernelTmaWarpSpecializedCooperativeEEENS5_IJNSA_ILi128EEESG_NSA_ILi64EEEEEENS_10bfloat16_tENS5_IJlSC_lEEESJ_SK_NS4_8TiledMMAINS4_8MMA_AtomIJNS4_4SM904GMMA28MMA_64x128x16_F32BF16BF16_SSILNSO_5MajorE0ELSQ_0ELNSO_7ScaleInE1ELSR_1EEEEEENS4_6LayoutISD_NS5_IJSC_NSA_ILi0EEESV_EEEEENS5_IJNS4_10UnderscoreESY_SY_EEEEENS4_13SM90_TMA_LOADENS4_14ComposedLayoutINS4_7SwizzleILi3ELi4ELi3EEENS4_18smem_ptr_flag_bitsILi16EEENSU_INS5_IJNSA_ILi8EEESH_EEENS5_IJSH_SC_EEEEEEEvNS4_8identityENS4_23SM90_TMA_LOAD_MULTICASTES1B_vS1C_EENS_8epilogue10collective18CollectiveEpilogueINS1F_22Sm90TmaWarpSpecializedILi4ELi2ELi16ELb1ELb0EEEJSI_NS5_IJSG_NSA_ILi32EEEEEESJ_SK_SJ_SK_NS1F_6fusion15FusionCallbacksIS1J_NS1M_13LinCombEltActINS1F_6thread4ReLuESJ_fSJ_fLNS_15FloatRoundStyleE2EEESI_S1L_JEEES11_NS12_INS13_ILi2ELi4ELi3EEES16_NSU_INS5_IJS17_S1K_EEENS5_IJS1K_SC_EEEEEEENS4_17SM75_U32x4_LDSM_NENS4_14SM90_TMA_STOREES1Y_NS4_17SM90_U32x4_STSM_NENS4_9Copy_AtomIJS21_NS_6half_tEEEEvEEEvvEEEEvNT_6ParamsE)
        /*0014*/ 	.word	0x00000000


	//----- nvinfo : EIATTR_MIN_STACK_SIZE
	.align		4
.L_20:
        /*0018*/ 	.byte	0x04, 0x12
        /*001a*/ 	.short	(.L_22 - .L_21)
	.align		4
.L_21:
        /*001c*/ 	.word	index@(_ZN7cutlass13device_kernelINS_4gemm6kernel13GemmUniversalIN4cute5tupleIJiiiiEEENS1_10collective13CollectiveMmaINS1_34MainloopSm90TmaGmmaWarpSpecializedILi6ENS5_IJNS4_1CILi2EEENSA_ILi1EEESC_EEENS1_35KernelTmaWarpSpecializedCooperativeEEENS5_IJNSA_ILi128EEESG_NSA_ILi64EEEEEENS_10bfloat16_tENS5_IJlSC_lEEESJ_SK_NS4_8TiledMMAINS4_8MMA_AtomIJNS4_4SM904GMMA28MMA_64x128x16_F32BF16BF16_SSILNSO_5MajorE0ELSQ_0ELNSO_7ScaleInE1ELSR_1EEEEEENS4_6LayoutISD_NS5_IJSC_NSA_ILi0EEESV_EEEEENS5_IJNS4_10UnderscoreESY_SY_EEEEENS4_13SM90_TMA_LOADENS4_14ComposedLayoutINS4_7SwizzleILi3ELi4ELi3EEENS4_18smem_ptr_flag_bitsILi16EEENSU_INS5_IJNSA_ILi8EEESH_EEENS5_IJSH_SC_EEEEEEEvNS4_8identityENS4_23SM90_TMA_LOAD_MULTICASTES1B_vS1C_EENS_8epilogue10collective18CollectiveEpilogueINS1F_22Sm90TmaWarpSpecializedILi4ELi2ELi16ELb1ELb0EEEJSI_NS5_IJSG_NSA_ILi32EEEEEESJ_SK_SJ_SK_NS1F_6fusion15FusionCallbacksIS1J_NS1M_13LinCombEltActINS1F_6thread4ReLuESJ_fSJ_fLNS_15FloatRoundStyleE2EEESI_S1L_JEEES11_NS12_INS13_ILi2ELi4ELi3EEES16_NSU_INS5_IJS17_S1K_EEENS5_IJS1K_SC_EEEEEEENS4_17SM75_U32x4_LDSM_NENS4_14SM90_TMA_STOREES1Y_NS4_17SM90_U32x4_STSM_NENS4_9Copy_AtomIJS21_NS_6half_tEEEEvEEEvvEEEEvNT_6ParamsE)
        /*0020*/ 	.word	0x00000000
.L_22:


//--------------------- .nv.compat                --------------------------
	.section	.nv.compat,"",@"SHT_CUDA_COMPAT_INFO"
	.align	4
        /*0000*/ 	.byte	0x02, 0x09, 0x01, 0x00, 0x02, 0x02, 0x04, 0x00, 0x02, 0x05, 0x05, 0x00, 0x03, 0x07, 0x01, 0x01
        /*0010*/ 	.byte	0x02, 0x03, 0x01, 0x00, 0x02, 0x06, 0x01, 0x00, 0x04, 0x0b, 0x08, 0x00, 0x00, 0x00, 0x00, 0x00
        /*0020*/ 	.byte	0x00, 0x00, 0x00, 0x00


//--------------------- .nv.info._ZN7cutlass13device_kernelINS_4gemm6kernel13GemmUniversalIN4cute5tupleIJiiiiEEENS1_10collective13CollectiveMmaINS1_34MainloopSm90TmaGmmaWarpSpecializedILi6ENS5_IJNS4_1CILi2EEENSA_ILi1EEESC_EEENS1_35KernelTmaWarpSpecializedCooperativeEEENS5_IJNSA_ILi128EEESG_NSA_ILi64EEEEEENS_10bfloat16_tENS5_IJlSC_lEEESJ_SK_NS4_8TiledMMAINS4_8MMA_AtomIJNS4_4SM904GMMA28MMA_64x128x16_F32BF16BF16_SSILNSO_5MajorE0ELSQ_0ELNSO_7ScaleInE1ELSR_1EEEEEENS4_6LayoutISD_NS5_IJSC_NSA_ILi0EEESV_EEEEENS5_IJNS4_10UnderscoreESY_SY_EEEEENS4_13SM90_TMA_LOADENS4_14ComposedLayoutINS4_7SwizzleILi3ELi4ELi3EEENS4_18smem_ptr_flag_bitsILi16EEENSU_INS5_IJNSA_ILi8EEESH_EEENS5_IJSH_SC_EEEEEEEvNS4_8identityENS4_23SM90_TMA_LOAD_MULTICASTES1B_vS1C_EENS_8epilogue10collective18CollectiveEpilogueINS1F_22Sm90TmaWarpSpecializedILi4ELi2ELi16ELb1ELb0EEEJSI_NS5_IJSG_NSA_ILi32EEEEEESJ_SK_SJ_SK_NS1F_6fusion15FusionCallbacksIS1J_NS1M_13LinCombEltActINS1F_6thread4ReLuESJ_fSJ_fLNS_15FloatRoundStyleE2EEESI_S1L_JEEES11_NS12_INS13_ILi2ELi4ELi3EEES16_NSU_INS5_IJS17_S1K_EEENS5_IJS1K_SC_EEEEEEENS4_17SM75_U32x4_LDSM_NENS4_14SM90_TMA_STOREES1Y_NS4_17SM90_U32x4_STSM_NENS4_9Copy_AtomIJS21_NS_6half_tEEEEvEEEvvEEEEvNT_6ParamsE --------------------------
	.section	.nv.info._ZN7cutlass13device_kernelINS_4gemm6kernel13GemmUniversalIN4cute5tupleIJiiiiEEENS1_10collective13CollectiveMmaINS1_34MainloopSm90TmaGmmaWarpSpecializedILi6ENS5_IJNS4_1CILi2EEENSA_ILi1EEESC_EEENS1_35KernelTmaWarpSpecializedCooperativeEEENS5_IJNSA_ILi128EEESG_NSA_ILi64EEEEEENS_10bfloat16_tENS5_IJlSC_lEEESJ_SK_NS4_8TiledMMAINS4_8MMA_AtomIJNS4_4SM904GMMA28MMA_64x128x16_F32BF16BF16_SSILNSO_5MajorE0ELSQ_0ELNSO_7ScaleInE1ELSR_1EEEEEENS4_6LayoutISD_NS5_IJSC_NSA_ILi0EEESV_EEEEENS5_IJNS4_10UnderscoreESY_SY_EEEEENS4_13SM90_TMA_LOADENS4_14ComposedLayoutINS4_7SwizzleILi3ELi4ELi3EEENS4_18smem_ptr_flag_bitsILi16EEENSU_INS5_IJNSA_ILi8EEESH_EEENS5_IJSH_SC_EEEEEEEvNS4_8identityENS4_23SM90_TMA_LOAD_MULTICASTES1B_vS1C_EENS_8epilogue10collective18CollectiveEpilogueINS1F_22Sm90TmaWarpSpecializedILi4ELi2ELi16ELb1ELb0EEEJSI_NS5_IJSG_NSA_ILi32EEEEEESJ_SK_SJ_SK_NS1F_6fusion15FusionCallbacksIS1J_NS1M_13LinCombEltActINS1F_6thread4ReLuESJ_fSJ_fLNS_15FloatRoundStyleE2EEESI_S1L_JEEES11_NS12_INS13_ILi2ELi4ELi3EEES16_NSU_INS5_IJS17_S1K_EEENS5_IJS1K_SC_EEEEEEENS4_17SM75_U32x4_LDSM_NENS4_14SM90_TMA_STOREES1Y_NS4_17SM90_U32x4_STSM_NENS4_9Copy_AtomIJS21_NS_6half_tEEEEvEEEvvEEEEvNT_6ParamsE,"",@"SHT_CUDA_INFO"
	.sectionflags	@""
	.align	4


	//----- nvinfo : EIATTR_CUDA_API_VERSION
	.align		4
        /*0000*/ 	.byte	0x04, 0x37
        /*0002*/ 	.short	(.L_24 - .L_23)
.L_23:
        /*0004*/ 	.word	0x00000082


	//----- nvinfo : EIATTR_KPARAM_INFO
	.align		4
.L_24:
        /*0008*/ 	.byte	0x04, 0x17
        /*000a*/ 	.short	(.L_26 - .L_25)
.L_25:
        /*000c*/ 	.word	0x00000000
        /*0010*/ 	.short	0x0000
        /*0012*/ 	.short	0x0070
        /*0014*/ 	.byte	0x00, 0xf0, 0x01, 0x1c


	//----- nvinfo : EIATTR_SPARSE_MMA_MASK
	.align		4
.L_26:
        /*0018*/ 	.byte	0x03, 0x50
        /*001a*/ 	.short	0x0000


	//----- nvinfo : EIATTR_MAXREG_COUNT
	.align		4
        /*001c*/ 	.byte	0x03, 0x1b
        /*001e*/ 	.short	0x00a8


	//----- nvinfo : EIATTR_NUM_BARRIERS
	.align		4
        /*0020*/ 	.byte	0x02, 0x4c
        /*0022*/ 	.byte	0x02
	.zero		1


	//----- nvinfo : EIATTR_EXTERNS
	.align		4
        /*0024*/ 	.byte	0x04, 0x0f
        /*0026*/ 	.short	(.L_28 - .L_27)


	//   ....[0]....
	.align		4
.L_27:
        /*0028*/ 	.word	index@(__assertfail)


	//----- nvinfo : EIATTR_MERCURY_ISA_VERSION
	.align		4
.L_28:
        /*002c*/ 	.byte	0x03, 0x5f
        /*002e*/ 	.short	0x0101


	//----- nvinfo : EIATTR_INT_WARP_WIDE_INSTR_OFFSETS
	.align		4
        /*0030*/ 	.byte	0x04, 0x31
        /*0032*/ 	.short	(.L_30 - .L_29)


	//   ....[0]....
.L_29:
        /*0034*/ 	.word	0x00000a30


	//   ....[1]....
        /*0038*/ 	.word	0x00000b00


	//   ....[2]....
        /*003c*/ 	.word	0x00000b90


	//   ....[3]....
        /*0040*/ 	.word	0x000022b0


	//----- nvinfo : EIATTR_COOP_GROUP_MASK_REGIDS
	.align		4
.L_30:
        /*0044*/ 	.byte	0x04, 0x29
        /*0046*/ 	.short	(.L_32 - .L_31)


	//   ....[0]....
.L_31:
        /*0048*/ 	.word	0xffffffff


	//   ....[1]....
        /*004c*/ 	.word	0xffffffff


	//   ....[2]....
        /*0050*/ 	.word	0xffffffff


	//   ....[3]....
        /*0054*/ 	.word	0xffffffff


	//   ....[4]....
        /*0058*/ 	.word	0xffffffff


	//   ....[5]....
        /*005c*/ 	.word	0xffffffff


	//   ....[6]....
        /*0060*/ 	.word	0xffffffff


	//----- nvinfo : EIATTR_COOP_GROUP_INSTR_OFFSETS
	.align		4
.L_32:
        /*0064*/ 	.byte	0x04, 0x28
        /*0066*/ 	.short	(.L_34 - .L_33)


	//   ....[0]....
.L_33:
        /*0068*/ 	.word	0x00000070


	//   ....[1]....
        /*006c*/ 	.word	0x00000080


	//   ....[2]....
        /*0070*/ 	.word	0x00000440


	//   ....[3]....
        /*0074*/ 	.word	0x00000610


	//   ....[4]....
        /*0078*/ 	.word	0x00000840


	//   ....[5]....
        /*007c*/ 	.word	0x00000cc0


	//   ....[6]....
        /*0080*/ 	.word	0x000018d0


	//----- nvinfo : EIATTR_REG_RECONFIG
	.align		4
.L_34:
        /*0084*/ 	.byte	0x01, 0x54
	.zero		2


	//----- nvinfo : EIATTR_SYSCALL_OFFSETS
	.align		4
        /*0088*/ 	.byte	0x04, 0x46
        /*008a*/ 	.short	(.L_36 - .L_35)


	//   ....[0]....
.L_35:
        /*008c*/ 	.word	0x00001ac0


	//   ....[1]....
        /*0090*/ 	.word	0x00002590


	//   ....[2]....
        /*0094*/ 	.word	0x00002680


	//----- nvinfo : EIATTR_MBARRIER_INSTR_OFFSETS
	.align		4
.L_36:
        /*0098*/ 	.byte	0x04, 0x39
        /*009a*/ 	.short	(.L_38 - .L_37)


	//   ....[0]....
.L_37:
        /*009c*/ 	.word	0x00000540
        /*00a0*/ 	.word	0x000000ff
        /*00a4*/ 	.word	0x00000000
        /*00a8*/ 	.short	0x0100
        /*00aa*/ 	.byte	0x08
	.zero		1


	//   ....[1]....
        /*00ac*/ 	.word	0x00000550
        /*00b0*/ 	.word	0x000000ff
        /*00b4*/ 	.word	0x00000030
        /*00b8*/ 	.short	0x0100
        /*00ba*/ 	.byte	0x08
	.zero		1


	//   ....[2]....
        /*00bc*/ 	.word	0x00000560
        /*00c0*/ 	.word	0x000000ff
        /*00c4*/ 	.word	0x00000008
        /*00c8*/ 	.short	0x0100
        /*00ca*/ 	.byte	0x08
	.zero		1


	//   ....[3]....
        /*00cc*/ 	.word	0x00000570
        /*00d0*/ 	.word	0x000000ff
        /*00d4*/ 	.word	0x00000038
        /*00d8*/ 	.short	0x0100
        /*00da*/ 	.byte	0x08
	.zero		1


	//   ....[4]....
        /*00dc*/ 	.word	0x00000580
        /*00e0*/ 	.word	0x000000ff
        /*00e4*/ 	.word	0x00000010
        /*00e8*/ 	.short	0x0100
        /*00ea*/ 	.byte	0x08
	.zero		1


	//   ....[5]....
        /*00ec*/ 	.word	0x00000590
        /*00f0*/ 	.word	0x000000ff
        /*00f4*/ 	.word	0x00000040
        /*00f8*/ 	.short	0x0100
        /*00fa*/ 	.byte	0x08
	.zero		1


	//   ....[6]....
        /*00fc*/ 	.word	0x000005a0
        /*0100*/ 	.word	0x000000ff
        /*0104*/ 	.word	0x00000018
        /*0108*/ 	.short	0x0100
        /*010a*/ 	.byte	0x08
	.zero		1


	//   ....[7]....
        /*010c*/ 	.word	0x000005b0
        /*0110*/ 	.word	0x000000ff
        /*0114*/ 	.word	0x00000048
        /*0118*/ 	.short	0x0100
        /*011a*/ 	.byte	0x08
	.zero		1


	//   ....[8]....
        /*011c*/ 	.word	0x000005c0
        /*0120*/ 	.word	0x000000ff
        /*0124*/ 	.word	0x00000020
        /*0128*/ 	.short	0x0100
        /*012a*/ 	.byte	0x08
	.zero		1


	//   ....[9]....
        /*012c*/ 	.word	0x000005d0
        /*0130*/ 	.word	0x000000ff
        /*0134*/ 	.word	0x00000050
        /*0138*/ 	.short	0x0100
        /*013a*/ 	.byte	0x08
	.zero		1


	//   ....[10]....
        /*013c*/ 	.word	0x000005e0
        /*0140*/ 	.word	0x000000ff
        /*0144*/ 	.word	0x00000028
        /*0148*/ 	.short	0x0100
        /*014a*/ 	.byte	0x08
	.zero		1


	//   ....[11]....
        /*014c*/ 	.word	0x000005f0
        /*0150*/ 	.word	0x000000ff
        /*0154*/ 	.word	0x00000058
        /*0158*/ 	.short	0x0100
        /*015a*/ 	.byte	0x08
	.zero		1


	//   ....[12]....
        /*015c*/ 	.word	0x00000750
        /*0160*/ 	.word	0x000000ff
        /*0164*/ 	.word	0x00000060
        /*0168*/ 	.short	0x0100
        /*016a*/ 	.byte	0x08
	.zero		1


	//   ....[13]....
        /*016c*/ 	.word	0x00000760
        /*0170*/ 	.word	0x000000ff
        /*0174*/ 	.word	0x00000080
        /*0178*/ 	.short	0x0100
        /*017a*/ 	.byte	0x08
	.zero		1


	//   ....[14]....
        /*017c*/ 	.word	0x00000770
        /*0180*/ 	.word	0x000000ff
        /*0184*/ 	.word	0x00000068
        /*0188*/ 	.short	0x0100
        /*018a*/ 	.byte	0x08
	.zero		1


	//   ....[15]....
        /*018c*/ 	.word	0x00000780
        /*0190*/ 	.word	0x000000ff
        /*0194*/ 	.word	0x00000088
        /*0198*/ 	.short	0x0100
        /*019a*/ 	.byte	0x08
	.zero		1


	//   ....[16]....
        /*019c*/ 	.word	0x00000790
        /*01a0*/ 	.word	0x000000ff
        /*01a4*/ 	.word	0x00000070
        /*01a8*/ 	.short	0x0100
        /*01aa*/ 	.byte	0x08
	.zero		1


	//   ....[17]....
        /*01ac*/ 	.word	0x000007a0
        /*01b0*/ 	.word	0x000000ff
        /*01b4*/ 	.word	0x00000090
        /*01b8*/ 	.short	0x0100
        /*01ba*/ 	.byte	0x08
	.zero		1


	//   ....[18]....
        /*01bc*/ 	.word	0x000007b0
        /*01c0*/ 	.word	0x000000ff
        /*01c4*/ 	.word	0x00000078
        /*01c8*/ 	.short	0x0100
        /*01ca*/ 	.byte	0x08
	.zero		1


	//   ....[19]....
        /*01cc*/ 	.word	0x000007c0
        /*01d0*/ 	.word	0x000000ff
        /*01d4*/ 	.word	0x00000098
        /*01d8*/ 	.short	0x0100
        /*01da*/ 	.byte	0x08
	.zero		1


	//   ....[20]....
        /*01dc*/ 	.word	0x00000c00
        /*01e0*/ 	.word	0x000000ff
        /*01e4*/ 	.word	0x000000a0
        /*01e8*/ 	.short	0x0100
        /*01ea*/ 	.byte	0x06
	.zero		1


	//   ....[21]....
        /*01ec*/ 	.word	0x00000c70
        /*01f0*/ 	.word	0x000000ff
        /*01f4*/ 	.word	0x000000a8
        /*01f8*/ 	.short	0x0100
        /*01fa*/ 	.byte	0x06
	.zero		1


	//   ....[22]....
        /*01fc*/ 	.word	0x00001b40
        /*0200*/ 	.word	0x00000003
        /*0204*/ 	.word	0x00000000
        /*0208*/ 	.short	0x010a
        /*020a*/ 	.byte	0x3f
	.zero		1


	//   ....[23]....
        /*020c*/ 	.word	0x00001ba0
        /*0210*/ 	.word	0x00000003
        /*0214*/ 	.word	0x00000000
        /*0218*/ 	.short	0x010a
        /*021a*/ 	.byte	0x3f
	.zero		1


	//   ....[24]....
        /*021c*/ 	.word	0x00001ec0
        /*0220*/ 	.word	0x000000ff
        /*0224*/ 	.word	0x00000000
        /*0228*/ 	.short	0x010a
        /*022a*/ 	.byte	0x04
	.zero		1


	//   ....[25]....
        /*022c*/ 	.word	0x00001f00
        /*0230*/ 	.word	0x000000ff
        /*0234*/ 	.word	0x00000000
        /*0238*/ 	.short	0x010a
        /*023a*/ 	.byte	0x04
	.zero		1


	//   ....[26]....
        /*023c*/ 	.word	0x00002160
        /*0240*/ 	.word	0x00000005
        /*0244*/ 	.word	0x00000000
        /*0248*/ 	.short	0x0101
        /*024a*/ 	.byte	0x3f
	.zero		1


	//   ....[27]....
        /*024c*/ 	.word	0x00002350
        /*0250*/ 	.word	0x00000003
        /*0254*/ 	.word	0x00000000
        /*0258*/ 	.short	0x0101
        /*025a*/ 	.byte	0x3f
	.zero		1


	//   ....[28]....
        /*025c*/ 	.word	0x00002b60
        /*0260*/ 	.word	0x000000ff
        /*0264*/ 	.word	0x00000060
        /*0268*/ 	.short	0x010a
        /*026a*/ 	.byte	0x33
	.zero		1


	//   ....[29]....
        /*026c*/ 	.word	0x000031d0
        /*0270*/ 	.word	0x000000ff
        /*0274*/ 	.word	0x00000000
        /*0278*/ 	.short	0x0101
        /*027a*/ 	.byte	0x04
	.zero		1


	//   ....[30]....
        /*027c*/ 	.word	0x000032a0
        /*0280*/ 	.word	0x00000004
        /*0284*/ 	.word	0x00000060
        /*0288*/ 	.short	0x010a
        /*028a*/ 	.byte	0x3f
	.zero		1


	//   ....[31]....
        /*028c*/ 	.word	0x000038c0
        /*0290*/ 	.word	0x000000ff
        /*0294*/ 	.word	0x00000000
        /*0298*/ 	.short	0x0101
        /*029a*/ 	.byte	0x04
	.zero		1


	//   ....[32]....
        /*029c*/ 	.word	0x000039b0
        /*02a0*/ 	.word	0x00000004
        /*02a4*/ 	.word	0x00000060
        /*02a8*/ 	.short	0x010a
        /*02aa*/ 	.byte	0x3f
	.zero		1


	//   ....[33]....
        /*02ac*/ 	.word	0x00004000
        /*02b0*/ 	.word	0x000000ff
        /*02b4*/ 	.word	0x00000000
        /*02b8*/ 	.short	0x0101
        /*02ba*/ 	.byte	0x04
	.zero		1


	//   ....[34]....
        /*02bc*/ 	.word	0x000040d0
        /*02c0*/ 	.word	0x00000005
        /*02c4*/ 	.word	0x00000060
        /*02c8*/ 	.short	0x010a
        /*02ca*/ 	.byte	0x3f
	.zero		1


	//   ....[35]....
        /*02cc*/ 	.word	0x000046e0
        /*02d0*/ 	.word	0x000000ff
        /*02d4*/ 	.word	0x00000000
        /*02d8*/ 	.short	0x0101
        /*02da*/ 	.byte	0x04
	.zero		1


	//   ....[36]....
        /*02dc*/ 	.word	0x00004fc0
        /*02e0*/ 	.word	0x000000ff
        /*02e4*/ 	.word	0x00000000
        /*02e8*/ 	.short	0x0101
        /*02ea*/ 	.byte	0x04
	.zero		1


	//   ....[37]....
        /*02ec*/ 	.word	0x000055d0
        /*02f0*/ 	.word	0x000000ff
        /*02f4*/ 	.word	0x000000a8
        /*02f8*/ 	.short	0x010a
        /*02fa*/ 	.byte	0x04
	.zero		1


	//   ....[38]....
        /*02fc*/ 	.word	0x000059e0
        /*0300*/ 	.word	0x000000ff
        /*0304*/ 	.word	0x00000080
        /*0308*/ 	.short	0x010a
        /*030a*/ 	.byte	0x05
	.zero		1


	//   ....[39]....
        /*030c*/ 	.word	0x00005ad0
        /*0310*/ 	.word	0x000000ff
        /*0314*/ 	.word	0x00000060
        /*0318*/ 	.short	0x010b
        /*031a*/ 	.byte	0x05
	.zero		1


	//   ....[40]....
        /*031c*/ 	.word	0x00005b30
        /*0320*/ 	.word	0x000000ff
        /*0324*/ 	.word	0x00000000
        /*0328*/ 	.short	0x0101
        /*032a*/ 	.byte	0x04
	.zero		1


	//   ....[41]....
        /*032c*/ 	.word	0x00005b60
        /*0330*/ 	.word	0x000000ff
        /*0334*/ 	.word	0x00000088
        /*0338*/ 	.short	0x010a
        /*033a*/ 	.byte	0x05
	.zero		1


	//   ....[42]....
        /*033c*/ 	.word	0x00005c70
        /*0340*/ 	.word	0x000000ff
        /*0344*/ 	.word	0x00000068
        /*0348*/ 	.short	0x010b
        /*034a*/ 	.byte	0x05
	.zero		1


	//   ....[43]....
        /*034c*/ 	.word	0x00005cd0
        /*0350*/ 	.word	0x000000ff
        /*0354*/ 	.word	0x00000000
        /*0358*/ 	.short	0x0101
        /*035a*/ 	.byte	0x04
	.zero		1


	//   ....[44]....
        /*035c*/ 	.word	0x00005d00
        /*0360*/ 	.word	0x000000ff
        /*0364*/ 	.word	0x00000090
        /*0368*/ 	.short	0x010a
        /*036a*/ 	.byte	0x05
	.zero		1


	//   ....[45]....
        /*036c*/ 	.word	0x00005e10
        /*0370*/ 	.word	0x000000ff
        /*0374*/ 	.word	0x00000070
        /*0378*/ 	.short	0x010b
        /*037a*/ 	.byte	0x05
	.zero		1


	//   ....[46]....
        /*037c*/ 	.word	0x00005e70
        /*0380*/ 	.word	0x000000ff
        /*0384*/ 	.word	0x00000000
        /*0388*/ 	.short	0x0101
        /*038a*/ 	.byte	0x04
	.zero		1


	//   ....[47]....
        /*038c*/ 	.word	0x00005ea0
        /*0390*/ 	.word	0x000000ff
        /*0394*/ 	.word	0x00000098
        /*0398*/ 	.short	0x010a
        /*039a*/ 	.byte	0x05
	.zero		1


	//   ....[48]....
        /*039c*/ 	.word	0x00005fb0
        /*03a0*/ 	.word	0x000000ff
        /*03a4*/ 	.word	0x00000078
        /*03a8*/ 	.short	0x010b
        /*03aa*/ 	.byte	0x05
	.zero		1


	//   ....[49]....
        /*03ac*/ 	.word	0x000060a0
        /*03b0*/ 	.word	0x000000ff
        /*03b4*/ 	.word	0x00000000
        /*03b8*/ 	.short	0x0101
        /*03ba*/ 	.byte	0x04
	.zero		1


	//   ....[50]....
        /*03bc*/ 	.word	0x000066e0
        /*03c0*/ 	.word	0x00000003
        /*03c4*/ 	.word	0x00000080
        /*03c8*/ 	.short	0x010a
        /*03ca*/ 	.byte	0x3f
	.zero		1


	//   ....[51]....
        /*03cc*/ 	.word	0x00006720
        /*03d0*/ 	.word	0x00000003
        /*03d4*/ 	.word	0x00000088
        /*03d8*/ 	.short	0x010a
        /*03da*/ 	.byte	0x3f
	.zero		1


	//   ....[52]....
        /*03dc*/ 	.word	0x00006760
        /*03e0*/ 	.word	0x00000003
        /*03e4*/ 	.word	0x00000090
        /*03e8*/ 	.short	0x010a
        /*03ea*/ 	.byte	0x3f
	.zero		1


	//   ....[53]....
        /*03ec*/ 	.word	0x000067b0
        /*03f0*/ 	.word	0x00000003
        /*03f4*/ 	.word	0x00000098
        /*03f8*/ 	.short	0x010a
        /*03fa*/ 	.byte	0x3f
	.zero		1


	//   ....[54]....
        /*03fc*/ 	.word	0x00006b00
        /*0400*/ 	.word	0x0000000e
        /*0404*/ 	.word	0x00000030
        /*0408*/ 	.short	0x010a
        /*040a*/ 	.byte	0x3f
	.zero		1


	//   ....[55]....
        /*040c*/ 	.word	0x00006e90
        /*0410*/ 	.word	0x00000006
        /*0414*/ 	.word	0x000000a8
        /*0418*/ 	.short	0x0101
        /*041a*/ 	.byte	0x3f
	.zero		1


	//   ....[56]....
        /*041c*/ 	.word	0x000075a0
        /*0420*/ 	.word	0x00000007
        /*0424*/ 	.word	0x00000000
        /*0428*/ 	.short	0x010a
        /*042a*/ 	.byte	0x3f
	.zero		1


	//   ....[57]....
        /*042c*/ 	.word	0x00007620
        /*0430*/ 	.word	0x00000008
        /*0434*/ 	.word	0x00000000
        /*0438*/ 	.short	0x010a
        /*043a*/ 	.byte	0x3f
	.zero		1


	//   ....[58]....
        /*043c*/ 	.word	0x000076b0
        /*0440*/ 	.word	0x00000009
        /*0444*/ 	.word	0x00000000
        /*0448*/ 	.short	0x010a
        /*044a*/ 	.byte	0x3f
	.zero		1


	//   ....[59]....
        /*044c*/ 	.word	0x00007740
        /*0450*/ 	.word	0x00000008
        /*0454*/ 	.word	0x00000000
        /*0458*/ 	.short	0x010a
        /*045a*/ 	.byte	0x3f
	.zero		1


	//   ....[60]....
        /*045c*/ 	.word	0x000077d0
        /*0460*/ 	.word	0x0000000b
        /*0464*/ 	.word	0x00000000
        /*0468*/ 	.short	0x010a
        /*046a*/ 	.byte	0x3f
	.zero		1


	//   ....[61]....
        /*046c*/ 	.word	0x00007860
        /*0470*/ 	.word	0x00000003
        /*0474*/ 	.word	0x00000000
        /*0478*/ 	.short	0x010a
        /*047a*/ 	.byte	0x3f
	.zero		1


	//   ....[62]....
        /*047c*/ 	.word	0x000078c0
        /*0480*/ 	.word	0x00000003
        /*0484*/ 	.word	0x00000000
        /*0488*/ 	.short	0x010a
        /*048a*/ 	.byte	0x3f
	.zero		1


	//   ....[63]....
        /*048c*/ 	.word	0x00007920
        /*0490*/ 	.word	0x00000005
        /*0494*/ 	.word	0x00000000
        /*0498*/ 	.short	0x010a
        /*049a*/ 	.byte	0x3f
	.zero		1


	//   ....[64]....
        /*049c*/ 	.word	0x00007980
        /*04a0*/ 	.word	0x00000004
        /*04a4*/ 	.word	0x00000060
        /*04a8*/ 	.short	0x010a
        /*04aa*/ 	.byte	0x3f
	.zero		1


	//   ....[65]....
        /*04ac*/ 	.word	0x000079d0
        /*04b0*/ 	.word	0x00000004
        /*04b4*/ 	.word	0x00000060
        /*04b8*/ 	.short	0x010a
        /*04ba*/ 	.byte	0x3f
	.zero		1


	//   ....[66]....
        /*04bc*/ 	.word	0x00007a20
        /*04c0*/ 	.word	0x00000004
        /*04c4*/ 	.word	0x00000060
        /*04c8*/ 	.short	0x010a
        /*04ca*/ 	.byte	0x3f
	.zero		1


	//   ....[67]....
        /*04cc*/ 	.word	0x00007a70
        /*04d0*/ 	.word	0x00000005
        /*04d4*/ 	.word	0x00000060
        /*04d8*/ 	.short	0x010a
        /*04da*/ 	.byte	0x3f
	.zero		1


	//   ....[68]....
        /*04dc*/ 	.word	0x00007ad0
        /*04e0*/ 	.word	0x00000003
        /*04e4*/ 	.word	0x000000a8
        /*04e8*/ 	.short	0x010a
        /*04ea*/ 	.byte	0x3f
	.zero		1


	//   ....[69]....
        /*04ec*/ 	.word	0x00007b30
        /*04f0*/ 	.word	0x00000005
        /*04f4*/ 	.word	0x00000080
        /*04f8*/ 	.short	0x010a
        /*04fa*/ 	.byte	0x3f
	.zero		1


	//   ....[70]....
        /*04fc*/ 	.word	0x00007b90
        /*0500*/ 	.word	0x00000005
        /*0504*/ 	.word	0x00000088
        /*0508*/ 	.short	0x010a
        /*050a*/ 	.byte	0x3f
	.zero		1


	//   ....[71]....
        /*050c*/ 	.word	0x00007bf0
        /*0510*/ 	.word	0x00000005
        /*0514*/ 	.word	0x00000090
        /*0518*/ 	.short	0x010a
        /*051a*/ 	.byte	0x3f
	.zero		1


	//   ....[72]....
        /*051c*/ 	.word	0x00007c50
        /*0520*/ 	.word	0x00000005
        /*0524*/ 	.word	0x00000098
        /*0528*/ 	.short	0x010a
        /*052a*/ 	.byte	0x3f
	.zero		1


	//   ....[73]....
        /*052c*/ 	.word	0x00007ca0
        /*0530*/ 	.word	0x00000003
        /*0534*/ 	.word	0x00000080
        /*0538*/ 	.short	0x010a
        /*053a*/ 	.byte	0x3f
	.zero		1


	//   ....[74]....
        /*053c*/ 	.word	0x00007cf0
        /*0540*/ 	.word	0x00000003
        /*0544*/ 	.word	0x00000088
        /*0548*/ 	.short	0x010a
        /*054a*/ 	.byte	0x3f
	.zero		1


	//   ....[75]....
        /*054c*/ 	.word	0x00007d40
        /*0550*/ 	.word	0x00000003
        /*0554*/ 	.word	0x00000090
        /*0558*/ 	.short	0x010a
        /*055a*/ 	.byte	0x3f
	.zero		1


	//   ....[76]....
        /*055c*/ 	.word	0x00007e10
        /*0560*/ 	.word	0x0000000e
        /*0564*/ 	.word	0x00000030
        /*0568*/ 	.short	0x010a
        /*056a*/ 	.byte	0x3f
	.zero		1


	//   ....[77]....
        /*056c*/ 	.word	0x00007ee0
        /*0570*/ 	.word	0x00000007
        /*0574*/ 	.word	0x00000000
        /*0578*/ 	.short	0x010a
        /*057a*/ 	.byte	0x3f
	.zero		1


	//   ....[78]....
        /*057c*/ 	.word	0x00007f30
        /*0580*/ 	.word	0x00000008
        /*0584*/ 	.word	0x00000000
        /*0588*/ 	.short	0x010a
        /*058a*/ 	.byte	0x3f
	.zero		1


	//   ....[79]....
        /*058c*/ 	.word	0x00007f80
        /*0590*/ 	.word	0x00000009
        /*0594*/ 	.word	0x00000000
        /*0598*/ 	.short	0x010a
        /*059a*/ 	.byte	0x3f
	.zero		1


	//   ....[80]....
        /*059c*/ 	.word	0x00007fd0
        /*05a0*/ 	.word	0x00000008
        /*05a4*/ 	.word	0x00000000
        /*05a8*/ 	.short	0x010a
        /*05aa*/ 	.byte	0x3f
	.zero		1


	//   ....[81]....
        /*05ac*/ 	.word	0x00008020
        /*05b0*/ 	.word	0x0000000b
        /*05b4*/ 	.word	0x00000000
        /*05b8*/ 	.short	0x010a
        /*05ba*/ 	.byte	0x3f
	.zero		1


	//----- nvinfo : EIATTR_NUM_MBARRIERS
	.align		4
.L_38:
        /*05bc*/ 	.byte	0x03, 0x38
        /*05be*/ 	.short	0x0016


	//----- nvinfo : EIATTR_EXIT_INSTR_OFFSETS
	.align		4
        /*05c0*/ 	.byte	0x04, 0x1c
        /*05c2*/ 	.short	(.L_40 - .L_39)


	//   ....[0]....
.L_39:
        /*05c4*/ 	.word	0x000078b0


	//----- nvinfo : EIATTR_MAX_THREADS
	.align		4
.L_40:
        /*05c8*/ 	.byte	0x04, 0x05
        /*05ca*/ 	.short	(.L_42 - .L_41)
.L_41:
        /*05cc*/ 	.word	0x00000180
        /*05d0*/ 	.word	0x00000001
        /*05d4*/ 	.word	0x00000001


	//----- nvinfo : EIATTR_CRS_STACK_SIZE
	.align		4
.L_42:
        /*05d8*/ 	.byte	0x04, 0x1e
        /*05da*/ 	.short	(.L_44 - .L_43)
.L_43:
        /*05dc*/ 	.word	0x00000000


	//----- nvinfo : EIATTR_CBANK_PARAM_SIZE
	.align		4
.L_44:
        /*05e0*/ 	.byte	0x03, 0x19
        /*05e2*/ 	.short	0x0770


	//----- nvinfo : EIATTR_PARAM_CBANK
	.align		4
        /*05e4*/ 	.byte	0x04, 0x0a
        /*05e6*/ 	.short	(.L_46 - .L_45)
	.align		4
.L_45:
        /*05e8*/ 	.word	index@(.nv.constant0._ZN7cutlass13device_kernelINS_4gemm6kernel13GemmUniversalIN4cute5tupleIJiiiiEEENS1_10collective13CollectiveMmaINS1_34MainloopSm90TmaGmmaWarpSpecializedILi6ENS5_IJNS4_1CILi2EEENSA_ILi1EEESC_EEENS1_35KernelTmaWarpSpecializedCooperativeEEENS5_IJNSA_ILi128EEESG_NSA_ILi64EEEEEENS_10bfloat16_tENS5_IJlSC_lEEESJ_SK_NS4_8TiledMMAINS4_8MMA_AtomIJNS4_4SM904GMMA28MMA_64x128x16_F32BF16BF16_SSILNSO_5MajorE0ELSQ_0ELNSO_7ScaleInE1ELSR_1EEEEEENS4_6LayoutISD_NS5_IJSC_NSA_ILi0EEESV_EEEEENS5_IJNS4_10UnderscoreESY_SY_EEEEENS4_13SM90_TMA_LOADENS4_14ComposedLayoutINS4_7SwizzleILi3ELi4ELi3EEENS4_18smem_ptr_flag_bitsILi16EEENSU_INS5_IJNSA_ILi8EEESH_EEENS5_IJSH_SC_EEEEEEEvNS4_8identityENS4_23SM90_TMA_LOAD_MULTICASTES1B_vS1C_EENS_8epilogue10collective18CollectiveEpilogueINS1F_22Sm90TmaWarpSpecializedILi4ELi2ELi16ELb1ELb0EEEJSI_NS5_IJSG_NSA_ILi32EEEEEESJ_SK_SJ_SK_NS1F_6fusion15FusionCallbacksIS1J_NS1M_13LinCombEltActINS1F_6thread4ReLuESJ_fSJ_fLNS_15FloatRoundStyleE2EEESI_S1L_JEEES11_NS12_INS13_ILi2ELi4ELi3EEES16_NSU_INS5_IJS17_S1K_EEENS5_IJS1K_SC_EEEEEEENS4_17SM75_U32x4_LDSM_NENS4_14SM90_TMA_STOREES1Y_NS4_17SM90_U32x4_STSM_NENS4_9Copy_AtomIJS21_NS_6half_tEEEEvEEEvvEEEEvNT_6ParamsE)
        /*05ec*/ 	.short	0x0210
        /*05ee*/ 	.short	0x0770


	//----- nvinfo : EIATTR_SW_WAR
	.align		4
.L_46:
        /*05f0*/ 	.byte	0x04, 0x36
        /*05f2*/ 	.short	(.L_48 - .L_47)
.L_47:
        /*05f4*/ 	.word	0x00000008
.L_48:


//--------------------- .nv.callgraph             --------------------------
	.section	.nv.callgraph,"",@"SHT_CUDA_CALLGRAPH"
	.align	4
	.sectionentsize	8
	.align		4
        /*0000*/ 	.word	0x00000000
	.align		4
        /*0004*/ 	.word	0xffffffff
	.align		4
        /*0008*/ 	.word	index@(_ZN7cutlass13device_kernelINS_4gemm6kernel13GemmUniversalIN4cute5tupleIJiiiiEEENS1_10collective13CollectiveMmaINS1_34MainloopSm90TmaGmmaWarpSpecializedILi6ENS5_IJNS4_1CILi2EEENSA_ILi1EEESC_EEENS1_35KernelTmaWarpSpecializedCooperativeEEENS5_IJNSA_ILi128EEESG_NSA_ILi64EEEEEENS_10bfloat16_tENS5_IJlSC_lEEESJ_SK_NS4_8TiledMMAINS4_8MMA_AtomIJNS4_4SM904GMMA28MMA_64x128x16_F32BF16BF16_SSILNSO_5MajorE0ELSQ_0ELNSO_7ScaleInE1ELSR_1EEEEEENS4_6LayoutISD_NS5_IJSC_NSA_ILi0EEESV_EEEEENS5_IJNS4_10UnderscoreESY_SY_EEEEENS4_13SM90_TMA_LOADENS4_14ComposedLayoutINS4_7SwizzleILi3ELi4ELi3EEENS4_18smem_ptr_flag_bitsILi16EEENSU_INS5_IJNSA_ILi8EEESH_EEENS5_IJSH_SC_EEEEEEEvNS4_8identityENS4_23SM90_TMA_LOAD_MULTICASTES1B_vS1C_EENS_8epilogue10collective18CollectiveEpilogueINS1F_22Sm90TmaWarpSpecializedILi4ELi2ELi16ELb1ELb0EEEJSI_NS5_IJSG_NSA_ILi32EEEEEESJ_SK_SJ_SK_NS1F_6fusion15FusionCallbacksIS1J_NS1M_13LinCombEltActINS1F_6thread4ReLuESJ_fSJ_fLNS_15FloatRoundStyleE2EEESI_S1L_JEEES11_NS12_INS13_ILi2ELi4ELi3EEES16_NSU_INS5_IJS17_S1K_EEENS5_IJS1K_SC_EEEEEEENS4_17SM75_U32x4_LDSM_NENS4_14SM90_TMA_STOREES1Y_NS4_17SM90_U32x4_STSM_NENS4_9Copy_AtomIJS21_NS_6half_tEEEEvEEEvvEEEEvNT_6ParamsE)
	.align		4
        /*000c*/ 	.word	index@(__assertfail)
	.align		4
        /*0010*/ 	.word	0x00000000
	.align		4
        /*0014*/ 	.word	0xfffffffe
	.align		4
        /*0018*/ 	.word	0x00000000
	.align		4
        /*001c*/ 	.word	0xfffffffd
	.align		4
        /*0020*/ 	.word	0x00000000
	.align		4
        /*0024*/ 	.word	0xfffffffc


//--------------------- .nv.constant4             --------------------------
	.section	.nv.constant4,"a",@progbits
	.align	8
	.align		8
.nv.constant4:
        /*0000*/ 	.dword	__assertfail
	.align		8
        /*0008*/ 	.dword	__unnamed_1
	.align		8
        /*0010*/ 	.dword	__unnamed_2
	.align		8
        /*0018*/ 	.dword	_ZN39_INTERNAL_fdcc7a40_4_k_cu_8fcfa5fe_32334cuda3std3__45__cpo5beginE
	.align		8
        /*0020*/ 	.dword	_ZN39_INTERNAL_fdcc7a40_4_k_cu_8fcfa5fe_32334cuda3std3__45__cpo3endE
	.align		8
        /*0028*/ 	.dword	_ZN39_INTERNAL_fdcc7a40_4_k_cu_8fcfa5fe_32334cuda3std3__45__cpo6cbeginE
	.align		8
        /*0030*/ 	.dword	_ZN39_INTERNAL_fdcc7a40_4_k_cu_8fcfa5fe_32334cuda3std3__45__cpo4cendE
	.align		8
        /*0038*/ 	.dword	_ZN39_INTERNAL_fdcc7a40_4_k_cu_8fcfa5fe_32334cuda3std3__441_GLOBAL__N__fdcc7a40_4_k_cu_8fcfa5fe_32336ignoreE
	.align		8
        /*0040*/ 	.dword	_ZN39_INTERNAL_fdcc7a40_4_k_cu_8fcfa5fe_32334cuda3std3__419piecewise_constructE
	.align		8
        /*0048*/ 	.dword	_ZN39_INTERNAL_fdcc7a40_4_k_cu_8fcfa5fe_32334cuda3std3__48in_placeE
	.align		8
        /*0050*/ 	.dword	_ZN39_INTERNAL_fdcc7a40_4_k_cu_8fcfa5fe_32334cuda3std6ranges3__45__cpo4swapE
	.align		8
        /*0058*/ 	.dword	_ZN39_INTERNAL_fdcc7a40_4_k_cu_8fcfa5fe_32334cuda3std6ranges3__45__cpo9iter_moveE
	.align		8
        /*0060*/ 	.dword	_ZN39_INTERNAL_fdcc7a40_4_k_cu_8fcfa5fe_32334cute7productE
	.align		8
        /*0068*/ 	.dword	_ZN39_INTERNAL_fdcc7a40_4_k_cu_8fcfa5fe_32334cute1_E
	.align		8
        /*0070*/ 	.dword	$str$22
	.align		8
        /*0078*/ 	.dword	$str$23
	.align		8
        /*0080*/ 	.dword	$str$26
	.align		8
        /*0088*/ 	.dword	$str$27


//--------------------- .text._ZN7cutlass13device_kernelINS_4gemm6kernel13GemmUniversalIN4cute5tupleIJiiiiEEENS1_10collective13CollectiveMmaINS1_34MainloopSm90TmaGmmaWarpSpecializedILi6ENS5_IJNS4_1CILi2EEENSA_ILi1EEESC_EEENS1_35KernelTmaWarpSpecializedCooperativeEEENS5_IJNSA_ILi128EEESG_NSA_ILi64EEEEEENS_10bfloat16_tENS5_IJlSC_lEEESJ_SK_NS4_8TiledMMAINS4_8MMA_AtomIJNS4_4SM904GMMA28MMA_64x128x16_F32BF16BF16_SSILNSO_5MajorE0ELSQ_0ELNSO_7ScaleInE1ELSR_1EEEEEENS4_6LayoutISD_NS5_IJSC_NSA_ILi0EEESV_EEEEENS5_IJNS4_10UnderscoreESY_SY_EEEEENS4_13SM90_TMA_LOADENS4_14ComposedLayoutINS4_7SwizzleILi3ELi4ELi3EEENS4_18smem_ptr_flag_bitsILi16EEENSU_INS5_IJNSA_ILi8EEESH_EEENS5_IJSH_SC_EEEEEEEvNS4_8identityENS4_23SM90_TMA_LOAD_MULTICASTES1B_vS1C_EENS_8epilogue10collective18CollectiveEpilogueINS1F_22Sm90TmaWarpSpecializedILi4ELi2ELi16ELb1ELb0EEEJSI_NS5_IJSG_NSA_ILi32EEEEEESJ_SK_SJ_SK_NS1F_6fusion15FusionCallbacksIS1J_NS1M_13LinCombEltActINS1F_6thread4ReLuESJ_fSJ_fLNS_15FloatRoundStyleE2EEESI_S1L_JEEES11_NS12_INS13_ILi2ELi4ELi3EEES16_NSU_INS5_IJS17_S1K_EEENS5_IJS1K_SC_EEEEEEENS4_17SM75_U32x4_LDSM_NENS4_14SM90_TMA_STOREES1Y_NS4_17SM90_U32x4_STSM_NENS4_9Copy_AtomIJS21_NS_6half_tEEEEvEEEvvEEEEvNT_6ParamsE --------------------------
	.section	.text._ZN7cutlass13device_kernelINS_4gemm6kernel13GemmUniversalIN4cute5tupleIJiiiiEEENS1_10collective13CollectiveMmaINS1_34MainloopSm90TmaGmmaWarpSpecializedILi6ENS5_IJNS4_1CILi2EEENSA_ILi1EEESC_EEENS1_35KernelTmaWarpSpecializedCooperativeEEENS5_IJNSA_ILi128EEESG_NSA_ILi64EEEEEENS_10bfloat16_tENS5_IJlSC_lEEESJ_SK_NS4_8TiledMMAINS4_8MMA_AtomIJNS4_4SM904GMMA28MMA_64x128x16_F32BF16BF16_SSILNSO_5MajorE0ELSQ_0ELNSO_7ScaleInE1ELSR_1EEEEEENS4_6LayoutISD_NS5_IJSC_NSA_ILi0EEESV_EEEEENS5_IJNS4_10UnderscoreESY_SY_EEEEENS4_13SM90_TMA_LOADENS4_14ComposedLayoutINS4_7SwizzleILi3ELi4ELi3EEENS4_18smem_ptr_flag_bitsILi16EEENSU_INS5_IJNSA_ILi8EEESH_EEENS5_IJSH_SC_EEEEEEEvNS4_8identityENS4_23SM90_TMA_LOAD_MULTICASTES1B_vS1C_EENS_8epilogue10collective18CollectiveEpilogueINS1F_22Sm90TmaWarpSpecializedILi4ELi2ELi16ELb1ELb0EEEJSI_NS5_IJSG_NSA_ILi32EEEEEESJ_SK_SJ_SK_NS1F_6fusion15FusionCallbacksIS1J_NS1M_13LinCombEltActINS1F_6thread4ReLuESJ_fSJ_fLNS_15FloatRoundStyleE2EEESI_S1L_JEEES11_NS12_INS13_ILi2ELi4ELi3EEES16_NSU_INS5_IJS17_S1K_EEENS5_IJS1K_SC_EEEEEEENS4_17SM75_U32x4_LDSM_NENS4_14SM90_TMA_STOREES1Y_NS4_17SM90_U32x4_STSM_NENS4_9Copy_AtomIJS21_NS_6half_tEEEEvEEEvvEEEEvNT_6ParamsE,"ax",@progbits
	.align	128
.text._ZN7cutlass13device_kernelINS_4gemm6kernel13GemmUniversalIN4cute5tupleIJiiiiEEENS1_10collective13CollectiveMmaINS1_34MainloopSm90TmaGmmaWarpSpecializedILi6ENS5_IJNS4_1CILi2EEENSA_ILi1EEESC_EEENS1_35KernelTmaWarpSpecializedCooperativeEEENS5_IJNSA_ILi128EEESG_NSA_ILi64EEEEEENS_10bfloat16_tENS5_IJlSC_lEEESJ_SK_NS4_8TiledMMAINS4_8MMA_AtomIJNS4_4SM904GMMA28MMA_64x128x16_F32BF16BF16_SSILNSO_5MajorE0ELSQ_0ELNSO_7ScaleInE1ELSR_1EEEEEENS4_6LayoutISD_NS5_IJSC_NSA_ILi0EEESV_EEEEENS5_IJNS4_10UnderscoreESY_SY_EEEEENS4_13SM90_TMA_LOADENS4_14ComposedLayoutINS4_7SwizzleILi3ELi4ELi3EEENS4_18smem_ptr_flag_bitsILi16EEENSU_INS5_IJNSA_ILi8EEESH_EEENS5_IJSH_SC_EEEEEEEvNS4_8identityENS4_23SM90_TMA_LOAD_MULTICASTES1B_vS1C_EENS_8epilogue10collective18CollectiveEpilogueINS1F_22Sm90TmaWarpSpecializedILi4ELi2ELi16ELb1ELb0EEEJSI_NS5_IJSG_NSA_ILi32EEEEEESJ_SK_SJ_SK_NS1F_6fusion15FusionCallbacksIS1J_NS1M_13LinCombEltActINS1F_6thread4ReLuESJ_fSJ_fLNS_15FloatRoundStyleE2EEESI_S1L_JEEES11_NS12_INS13_ILi2ELi4ELi3EEES16_NSU_INS5_IJS17_S1K_EEENS5_IJS1K_SC_EEEEEEENS4_17SM75_U32x4_LDSM_NENS4_14SM90_TMA_STOREES1Y_NS4_17SM90_U32x4_STSM_NENS4_9Copy_AtomIJS21_NS_6half_tEEEEvEEEvvEEEEvNT_6ParamsE:
        .type           _ZN7cutlass13device_kernelINS_4gemm6kernel13GemmUniversalIN4cute5tupleIJiiiiEEENS1_10collective13CollectiveMmaINS1_34MainloopSm90TmaGmmaWarpSpecializedILi6ENS5_IJNS4_1CILi2EEENSA_ILi1EEESC_EEENS1_35KernelTmaWarpSpecializedCooperativeEEENS5_IJNSA_ILi128EEESG_NSA_ILi64EEEEEENS_10bfloat16_tENS5_IJlSC_lEEESJ_SK_NS4_8TiledMMAINS4_8MMA_AtomIJNS4_4SM904GMMA28MMA_64x128x16_F32BF16BF16_SSILNSO_5MajorE0ELSQ_0ELNSO_7ScaleInE1ELSR_1EEEEEENS4_6LayoutISD_NS5_IJSC_NSA_ILi0EEESV_EEEEENS5_IJNS4_10UnderscoreESY_SY_EEEEENS4_13SM90_TMA_LOADENS4_14ComposedLayoutINS4_7SwizzleILi3ELi4ELi3EEENS4_18smem_ptr_flag_bitsILi16EEENSU_INS5_IJNSA_ILi8EEESH_EEENS5_IJSH_SC_EEEEEEEvNS4_8identityENS4_23SM90_TMA_LOAD_MULTICASTES1B_vS1C_EENS_8epilogue10collective18CollectiveEpilogueINS1F_22Sm90TmaWarpSpecializedILi4ELi2ELi16ELb1ELb0EEEJSI_NS5_IJSG_NSA_ILi32EEEEEESJ_SK_SJ_SK_NS1F_6fusion15FusionCallbacksIS1J_NS1M_13LinCombEltActINS1F_6thread4ReLuESJ_fSJ_fLNS_15FloatRoundStyleE2EEESI_S1L_JEEES11_NS12_INS13_ILi2ELi4ELi3EEES16_NSU_INS5_IJS17_S1K_EEENS5_IJS1K_SC_EEEEEEENS4_17SM75_U32x4_LDSM_NENS4_14SM90_TMA_STOREES1Y_NS4_17SM90_U32x4_STSM_NENS4_9Copy_AtomIJS21_NS_6half_tEEEEvEEEvvEEEEvNT_6ParamsE,@function
        .size           _ZN7cutlass13device_kernelINS_4gemm6kernel13GemmUniversalIN4cute5tupleIJiiiiEEENS1_10collective13CollectiveMmaINS1_34MainloopSm90TmaGmmaWarpSpecializedILi6ENS5_IJNS4_1CILi2EEENSA_ILi1EEESC_EEENS1_35KernelTmaWarpSpecializedCooperativeEEENS5_IJNSA_ILi128EEESG_NSA_ILi64EEEEEENS_10bfloat16_tENS5_IJlSC_lEEESJ_SK_NS4_8TiledMMAINS4_8MMA_AtomIJNS4_4SM904GMMA28MMA_64x128x16_F32BF16BF16_SSILNSO_5MajorE0ELSQ_0ELNSO_7ScaleInE1ELSR_1EEEEEENS4_6LayoutISD_NS5_IJSC_NSA_ILi0EEESV_EEEEENS5_IJNS4_10UnderscoreESY_SY_EEEEENS4_13SM90_TMA_LOADENS4_14ComposedLayoutINS4_7SwizzleILi3ELi4ELi3EEENS4_18smem_ptr_flag_bitsILi16EEENSU_INS5_IJNSA_ILi8EEESH_EEENS5_IJSH_SC_EEEEEEEvNS4_8identityENS4_23SM90_TMA_LOAD_MULTICASTES1B_vS1C_EENS_8epilogue10collective18CollectiveEpilogueINS1F_22Sm90TmaWarpSpecializedILi4ELi2ELi16ELb1ELb0EEEJSI_NS5_IJSG_NSA_ILi32EEEEEESJ_SK_SJ_SK_NS1F_6fusion15FusionCallbacksIS1J_NS1M_13LinCombEltActINS1F_6thread4ReLuESJ_fSJ_fLNS_15FloatRoundStyleE2EEESI_S1L_JEEES11_NS12_INS13_ILi2ELi4ELi3EEES16_NSU_INS5_IJS17_S1K_EEENS5_IJS1K_SC_EEEEEEENS4_17SM75_U32x4_LDSM_NENS4_14SM90_TMA_STOREES1Y_NS4_17SM90_U32x4_STSM_NENS4_9Copy_AtomIJS21_NS_6half_tEEEEvEEEvvEEEEvNT_6ParamsE,(.L_x_195 - _ZN7cutlass13device_kernelINS_4gemm6kernel13GemmUniversalIN4cute5tupleIJiiiiEEENS1_10collective13CollectiveMmaINS1_34MainloopSm90TmaGmmaWarpSpecializedILi6ENS5_IJNS4_1CILi2EEENSA_ILi1EEESC_EEENS1_35KernelTmaWarpSpecializedCooperativeEEENS5_IJNSA_ILi128EEESG_NSA_ILi64EEEEEENS_10bfloat16_tENS5_IJlSC_lEEESJ_SK_NS4_8TiledMMAINS4_8MMA_AtomIJNS4_4SM904GMMA28MMA_64x128x16_F32BF16BF16_SSILNSO_5MajorE0ELSQ_0ELNSO_7ScaleInE1ELSR_1EEEEEENS4_6LayoutISD_NS5_IJSC_NSA_ILi0EEESV_EEEEENS5_IJNS4_10UnderscoreESY_SY_EEEEENS4_13SM90_TMA_LOADENS4_14ComposedLayoutINS4_7SwizzleILi3ELi4ELi3EEENS4_18smem_ptr_flag_bitsILi16EEENSU_INS5_IJNSA_ILi8EEESH_EEENS5_IJSH_SC_EEEEEEEvNS4_8identityENS4_23SM90_TMA_LOAD_MULTICASTES1B_vS1C_EENS_8epilogue10collective18CollectiveEpilogueINS1F_22Sm90TmaWarpSpecializedILi4ELi2ELi16ELb1ELb0EEEJSI_NS5_IJSG_NSA_ILi32EEEEEESJ_SK_SJ_SK_NS1F_6fusion15FusionCallbacksIS1J_NS1M_13LinCombEltActINS1F_6thread4ReLuESJ_fSJ_fLNS_15FloatRoundStyleE2EEESI_S1L_JEEES11_NS12_INS13_ILi2ELi4ELi3EEES16_NSU_INS5_IJS17_S1K_EEENS5_IJS1K_SC_EEEEEEENS4_17SM75_U32x4_LDSM_NENS4_14SM90_TMA_STOREES1Y_NS4_17SM90_U32x4_STSM_NENS4_9Copy_AtomIJS21_NS_6half_tEEEEvEEEvvEEEEvNT_6ParamsE)
        .other          _ZN7cutlass13device_kernelINS_4gemm6kernel13GemmUniversalIN4cute5tupleIJiiiiEEENS1_10collective13CollectiveMmaINS1_34MainloopSm90TmaGmmaWarpSpecializedILi6ENS5_IJNS4_1CILi2EEENSA_ILi1EEESC_EEENS1_35KernelTmaWarpSpecializedCooperativeEEENS5_IJNSA_ILi128EEESG_NSA_ILi64EEEEEENS_10bfloat16_tENS5_IJlSC_lEEESJ_SK_NS4_8TiledMMAINS4_8MMA_AtomIJNS4_4SM904GMMA28MMA_64x128x16_F32BF16BF16_SSILNSO_5MajorE0ELSQ_0ELNSO_7ScaleInE1ELSR_1EEEEEENS4_6LayoutISD_NS5_IJSC_NSA_ILi0EEESV_EEEEENS5_IJNS4_10UnderscoreESY_SY_EEEEENS4_13SM90_TMA_LOADENS4_14ComposedLayoutINS4_7SwizzleILi3ELi4ELi3EEENS4_18smem_ptr_flag_bitsILi16EEENSU_INS5_IJNSA_ILi8EEESH_EEENS5_IJSH_SC_EEEEEEEvNS4_8identityENS4_23SM90_TMA_LOAD_MULTICASTES1B_vS1C_EENS_8epilogue10collective18CollectiveEpilogueINS1F_22Sm90TmaWarpSpecializedILi4ELi2ELi16ELb1ELb0EEEJSI_NS5_IJSG_NSA_ILi32EEEEEESJ_SK_SJ_SK_NS1F_6fusion15FusionCallbacksIS1J_NS1M_13LinCombEltActINS1F_6thread4ReLuESJ_fSJ_fLNS_15FloatRoundStyleE2EEESI_S1L_JEEES11_NS12_INS13_ILi2ELi4ELi3EEES16_NSU_INS5_IJS17_S1K_EEENS5_IJS1K_SC_EEEEEEENS4_17SM75_U32x4_LDSM_NENS4_14SM90_TMA_STOREES1Y_NS4_17SM90_U32x4_STSM_NENS4_9Copy_AtomIJS21_NS_6half_tEEEEvEEEvvEEEEvNT_6ParamsE,@"STO_CUDA_ENTRY STV_DEFAULT"
_ZN7cutlass13device_kernelINS_4gemm6kernel13GemmUniversalIN4cute5tupleIJiiiiEEENS1_10collective13CollectiveMmaINS1_34MainloopSm90TmaGmmaWarpSpecializedILi6ENS5_IJNS4_1CILi2EEENSA_ILi1EEESC_EEENS1_35KernelTmaWarpSpecializedCooperativeEEENS5_IJNSA_ILi128EEESG_NSA_ILi64EEEEEENS_10bfloat16_tENS5_IJlSC_lEEESJ_SK_NS4_8TiledMMAINS4_8MMA_AtomIJNS4_4SM904GMMA28MMA_64x128x16_F32BF16BF16_SSILNSO_5MajorE0ELSQ_0ELNSO_7ScaleInE1ELSR_1EEEEEENS4_6LayoutISD_NS5_IJSC_NSA_ILi0EEESV_EEEEENS5_IJNS4_10UnderscoreESY_SY_EEEEENS4_13SM90_TMA_LOADENS4_14ComposedLayoutINS4_7SwizzleILi3ELi4ELi3EEENS4_18smem_ptr_flag_bitsILi16EEENSU_INS5_IJNSA_ILi8EEESH_EEENS5_IJSH_SC_EEEEEEEvNS4_8identityENS4_23SM90_TMA_LOAD_MULTICASTES1B_vS1C_EENS_8epilogue10collective18CollectiveEpilogueINS1F_22Sm90TmaWarpSpecializedILi4ELi2ELi16ELb1ELb0EEEJSI_NS5_IJSG_NSA_ILi32EEEEEESJ_SK_SJ_SK_NS1F_6fusion15FusionCallbacksIS1J_NS1M_13LinCombEltActINS1F_6thread4ReLuESJ_fSJ_fLNS_15FloatRoundStyleE2EEESI_S1L_JEEES11_NS12_INS13_ILi2ELi4ELi3EEES16_NSU_INS5_IJS17_S1K_EEENS5_IJS1K_SC_EEEEEEENS4_17SM75_U32x4_LDSM_NENS4_14SM90_TMA_STOREES1Y_NS4_17SM90_U32x4_STSM_NENS4_9Copy_AtomIJS21_NS_6half_tEEEEvEEEvvEEEEvNT_6ParamsE:
[----:B------:R-:W1:Y:S01]  /*0000*/  LDC R1, c[0x0][0x28] ;  /* 0x00000a00ff017b82 */ /* 0x000e620000000800 */
[----:B------:R-:W2:Y:S07]  /*0010*/  S2R R0, SR_TID.X ;  /* 0x0000000000007919 */ /* 0x000eae0000002100 */
[----:B------:R-:W3:Y:S01]  /*0020*/  LDC.64 R4, c[0x0][0x588] ;  /* 0x00016200ff047b82 */ /* 0x000ee20000000a00 */
[----:B------:R-:W-:Y:S01]  /*0030*/  ELECT P0, URZ, PT ;  /* 0x00000000003f782f */ /* 0x000fe20003800000 */
[----:B------:R-:W-:Y:S01]  /*0040*/  BSSY B0, `(.L_x_0) ;  /* 0x0000016000007945 */ /* 0x000fe20003800000 */
[----:B--2---:R-:W-:-:S02]  /*0050*/  SHF.R.U32.HI R2, RZ, 0x5, R0 ;  /* 0x00000005ff027819 */ /* 0x004fc40000011600 */
[----:B------:R-:W-:-:S03]  /*0060*/  SHF.R.U32.HI R7, RZ, 0x7, R0 ;  /* 0x00000007ff077819 */ /* 0x000fc60000011600 */
[----:B------:R-:W2:Y:S04]  /*0070*/  SHFL.IDX PT, R3, R2, RZ, 0x1f ;  /* 0x00001fff02037589 */ /* 0x000ea800000e0000 */
[----:B------:R4:W1:Y:S01]  /*0080*/  SHFL.IDX PT, R10, R7, RZ, 0x1f ;  /* 0x00001fff070a7589 */ /* 0x00086200000e0000 */
[----:B--2---:R-:W-:Y:S02]  /*0090*/  ISETP.NE.OR P0, PT, R3, RZ, !P0 ;  /* 0x000000ff0300720c */ /* 0x004fe40004705670 */
[----:B------:R-:W-:-:S11]  /*00a0*/  SHF.R.S32.HI R6, RZ, 0x1f, R3 ;  /* 0x0000001fff067819 */ /* 0x000fd60000011403 */
[----:B-1-34-:R-:W-:Y:S05]  /*00b0*/  @P0 BRA `(.L_x_1) ;  /* 0x0000000000380947 */ /* 0x01afea0003800000 */
[----:B------:R-:W-:Y:S02]  /*00c0*/  ULDC.64 UR4, c[0x0][0x198] ;  /* 0x0000660000047ab9 */ /* 0x000fe40000000a00 */
[----:B------:R-:W-:Y:S02]  /*00d0*/  UIADD3 UR6, UP0, UR4, 0xf0, URZ ;  /* 0x000000f004067890 */ /* 0x000fe4000ff1e03f */
[----:B------:R-:W-:Y:S02]  /*00e0*/  UIADD3 UR8, UP1, UR4, 0x1f0, URZ ;  /* 0x000001f004087890 */ /* 0x000fe4000ff3e03f */
[----:B------:R-:W-:Y:S02]  /*00f0*/  UIADD3 UR10, UP2, UR4, 0x3f0, URZ ;  /* 0x000003f0040a7890 */ /* 0x000fe4000ff5e03f */
[----:B------:R-:W-:Y:S02]  /*0100*/  UIADD3 UR4, UP3, UR4, 0x4f0, URZ ;  /* 0x000004f004047890 */ /* 0x000fe4000ff7e03f */
[----:B------:R-:W-:-:S02]  /*0110*/  UIADD3.X UR7, URZ, UR5, URZ, UP0, !UPT ;  /* 0x000000053f077290 */ /* 0x000fc400087fe43f */
[----:B------:R-:W-:Y:S02]  /*0120*/  UIADD3.X UR9, URZ, UR5, URZ, UP1, !UPT ;  /* 0x000000053f097290 */ /* 0x000fe40008ffe43f */
[----:B------:R-:W-:Y:S02]  /*0130*/  UIADD3.X UR11, URZ, UR5, URZ, UP2, !UPT ;  /* 0x000000053f0b7290 */ /* 0x000fe400097fe43f */
[----:B------:R-:W-:-:S03]  /*0140*/  UIADD3.X UR5, URZ, UR5, URZ, UP3, !UPT ;  /* 0x000000053f057290 */ /* 0x000fc60009ffe43f */
[----:B------:R1:W-:Y:S02]  /*0150*/  UTMACCTL.PF [UR6] ;  /* 0x00000000060079b9 */ /* 0x0003e40008040000 */
[----:B------:R1:W-:Y:S02]  /*0160*/  UTMACCTL.PF [UR8] ;  /* 0x00000000080079b9 */ /* 0x0003e40008040000 */
[----:B------:R1:W-:Y:S02]  /*0170*/  UTMACCTL.PF [UR10] ;  /* 0x000000000a0079b9 */ /* 0x0003e40008040000 */
[----:B------:R1:W-:Y:S02]  /*0180*/  UTMACCTL.PF [UR4] ;  /* 0x00000000040079b9 */ /* 0x0003e40008040000 */
[----:B-1----:R-:W-:Y:S01]  /*0190*/  NOP ;  /* 0x0000000000007918 */ /* 0x002fe20000000000 */
.L_x_1:
[----:B------:R-:W-:Y:S05]  /*01a0*/  BSYNC B0 ;  /* 0x0000000000007941 */ /* 0x000fea0003800000 */
.L_x_0:
[----:B------:R-:W-:Y:S01]  /*01b0*/  ULDC.64 UR4, c[0x0][0x590] ;  /* 0x0001640000047ab9 */ /* 0x000fe20000000a00 */
[----:B------:R-:W-:Y:S01]  /*01c0*/  LEA.HI R6, R6, R3, RZ, 0x2 ;  /* 0x0000000306067211 */ /* 0x000fe200078f10ff */
[----:B------:R-:W-:Y:S01]  /*01d0*/  ULDC.64 UR52, c[0x0][0x208] ;  /* 0x0000820000347ab9 */ /* 0x000fe20000000a00 */
[----:B------:R-:W-:Y:S01]  /*01e0*/  ISETP.NE.U32.AND P2, PT, RZ, UR4, PT ;  /* 0x00000004ff007c0c */ /* 0x000fe2000bf45070 */
[----:B------:R-:W-:Y:S01]  /*01f0*/  IMAD.MOV.U32 R7, RZ, RZ, R5 ;  /* 0x000000ffff077224 */ /* 0x000fe200078e0005 */
[----:B------:R-:W-:Y:S02]  /*0200*/  LOP3.LUT R6, R6, 0xfffffffc, RZ, 0xc0, !PT ;  /* 0xfffffffc06067812 */ /* 0x000fe400078ec0ff */
[----:B------:R-:W-:Y:S02]  /*0210*/  ISETP.NE.AND.EX P3, PT, RZ, UR5, PT, P2 ;  /* 0x00000005ff007c0c */ /* 0x000fe4000bf65320 */
[----:B------:R-:W-:Y:S01]  /*0220*/  PRMT R8, RZ, 0x7610, R8 ;  /* 0x00007610ff087816 */ /* 0x000fe20000000008 */
[----:B------:R-:W-:-:S02]  /*0230*/  IMAD.IADD R3, R3, 0x1, -R6 ;  /* 0x0000000103037824 */ /* 0x000fc400078e0a06 */
[----:B------:R-:W-:-:S08]  /*0240*/  IMAD.MOV.U32 R6, RZ, RZ, R4 ;  /* 0x000000ffff067224 */ /* 0x000fd000078e0004 */
[----:B------:R-:W-:Y:S05]  /*0250*/  @P3 BRA `(.L_x_2) ;  /* 0x0000000000303947 */ /* 0x000fea0003800000 */
[----:B------:R-:W-:Y:S02]  /*0260*/  ULDC.64 UR6, c[0x0][0x588] ;  /* 0x0001620000067ab9 */ /* 0x000fe40000000a00 */
[----:B------:R-:W-:-:S04]  /*0270*/  ISETP.NE.U32.AND P0, PT, RZ, UR6, PT ;  /* 0x00000006ff007c0c */ /* 0x000fc8000bf05070 */
[----:B------:R-:W-:-:S13]  /*0280*/  ISETP.NE.AND.EX P0, PT, RZ, UR7, PT, P0 ;  /* 0x00000007ff007c0c */ /* 0x000fda000bf05300 */
[----:B------:R-:W-:Y:S05]  /*0290*/  @!P0 BRA `(.L_x_3) ;  /* 0x0000000000108947 */ /* 0x000fea0003800000 */
[----:B------:R-:W2:Y:S02]  /*02a0*/  LDG.E R8, desc[UR52][R6.64] ;  /* 0x0000003406087981 */ /* 0x000ea4000c1e1900 */
[----:B--2---:R-:W-:Y:S01]  /*02b0*/  FSETP.NEU.AND P1, PT, R8, RZ, PT ;  /* 0x000000ff0800720b */ /* 0x004fe20003f2d000 */
[----:B------:R-:W-:Y:S01]  /*02c0*/  IMAD.MOV.U32 R8, RZ, RZ, 0x1 ;  /* 0x00000001ff087424 */ /* 0x000fe200078e00ff */
[----:B------:R-:W-:Y:S11]  /*02d0*/  BRA `(.L_x_2) ;  /* 0x0000000000107947 */ /* 0x000ff60003800000 */
.L_x_3:
[----:B------:R-:W-:Y:S01]  /*02e0*/  ULDC UR6, c[0x0][0x580] ;  /* 0x0001600000067ab9 */ /* 0x000fe20000000800 */
[----:B------:R-:W-:Y:S01]  /*02f0*/  IMAD.MOV.U32 R8, RZ, RZ, 0x1 ;  /* 0x00000001ff087424 */ /* 0x000fe200078e00ff */
[----:B------:R-:W-:Y:S02]  /*0300*/  FSETP.NEU.AND P1, PT, RZ, UR6, PT ;  /* 0x00000006ff007c0b */ /* 0x000fe4000bf2d000 */
[----:B------:R-:W-:-:S11]  /*0310*/  CS2R R6, SRZ ;  /* 0x0000000000067805 */ /* 0x000fd6000001ff00 */
.L_x_2:
[----:B------:R-:W-:Y:S02]  /*0320*/  ISETP.NE.U32.AND P4, PT, R6, RZ, PT ;  /* 0x000000ff0600720c */ /* 0x000fe40003f85070 */
[----:B------:R-:W-:Y:S02]  /*0330*/  ISETP.NE.AND.EX P5, PT, RZ, UR5, PT, P2 ;  /* 0x00000005ff007c0c */ /* 0x000fe4000bfa5320 */
[----:B------:R-:W-:Y:S02]  /*0340*/  ISETP.NE.AND.EX P2, PT, R7, RZ, PT, P4 ;  /* 0x000000ff0700720c */ /* 0x000fe40003f45340 */
[----:B------:R-:W-:-:S11]  /*0350*/  PLOP3.LUT P0, PT, PT, PT, PT, 0x8, 0x0 ;  /* 0x000000000000781c */ /* 0x000fd60003f0e170 */
[----:B------:R-:W-:Y:S05]  /*0360*/  @P2 BRA P5, `(.L_x_4) ;  /* 0x0000000000342947 */ /* 0x000fea0002800000 */
[----:B------:R-:W-:-:S04]  /*0370*/  ISETP.NE.U32.AND P0, PT, RZ, UR4, PT ;  /* 0x00000004ff007c0c */ /* 0x000fc8000bf05070 */
[----:B------:R-:W-:-:S13]  /*0380*/  ISETP.NE.AND.EX P0, PT, RZ, UR5, PT, P0 ;  /* 0x00000005ff007c0c */ /* 0x000fda000bf05300 */
[----:B------:R-:W-:Y:S05]  /*0390*/  @!P0 BRA `(.L_x_5) ;  /* 0x0000000000248947 */ /* 0x000fea0003800000 */
[----:B------:R-:W-:Y:S02]  /*03a0*/  PRMT R8, R8, 0x9910, RZ ;  /* 0x0000991008087816 */ /* 0x000fe400000000ff */
[----:B------:R-:W-:Y:S02]  /*03b0*/  ISETP.NE.U32.AND P0, PT, R6, RZ, PT ;  /* 0x000000ff0600720c */ /* 0x000fe40003f05070 */
[----:B------:R-:W-:Y:S02]  /*03c0*/  ISETP.NE.AND P2, PT, R8, RZ, PT ;  /* 0x000000ff0800720c */ /* 0x000fe40003f45270 */
[----:B------:R-:W-:Y:S02]  /*03d0*/  ISETP.NE.AND.EX P0, PT, R7, RZ, PT, P0 ;  /* 0x000000ff0700720c */ /* 0x000fe40003f05300 */
[----:B------:R-:W-:-:S09]  /*03e0*/  SEL R6, RZ, 0xffffffff, P1 ;  /* 0xffffffffff067807 */ /* 0x000fd20000800000 */
[----:B------:R-:W-:-:S04]  /*03f0*/  @!P2 SEL R6, RZ, 0xffffffff, P0 ;  /* 0xffffffffff06a807 */ /* 0x000fc80000000000 */
[----:B------:R-:W-:-:S04]  /*0400*/  LOP3.LUT R6, R6, 0x1, RZ, 0xc0, !PT ;  /* 0x0000000106067812 */ /* 0x000fc800078ec0ff */
[----:B------:R-:W-:Y:S01]  /*0410*/  ISETP.EQ.U32.AND P0, PT, R6, 0x1, PT ;  /* 0x000000010600780c */ /* 0x000fe20003f02070 */
[----:B------:R-:W-:-:S12]  /*0420*/  BRA `(.L_x_4) ;  /* 0x0000000000047947 */ /* 0x000fd80003800000 */
.L_x_5:
[----:B------:R-:W-:-:S13]  /*0430*/  PLOP3.LUT P0, PT, P1, PT, PT, 0x8, 0x0 ;  /* 0x000000000000781c */ /* 0x000fda0000f0e170 */
.L_x_4:
[----:B------:R-:W1:Y:S02]  /*0440*/  SHFL.IDX PT, R7, R2, RZ, 0x1f ;  /* 0x00001fff02077589 */ /* 0x000e6400000e0000 */
[----:B-1----:R-:W-:-:S13]  /*0450*/  ISETP.NE.AND P1, PT, R7, RZ, PT ;  /* 0x000000ff0700720c */ /* 0x002fda0003f25270 */
[----:B------:R-:W-:Y:S05]  /*0460*/  @P1 BRA `(.L_x_6) ;  /* 0x0000000000681947 */ /* 0x000fea0003800000 */
[----:B------:R-:W1:Y:S01]  /*0470*/  S2UR UR8, SR_CgaCtaId ;  /* 0x00000000000879c3 */ /* 0x000e620000008800 */
[----:B------:R-:W-:Y:S01]  /*0480*/  UMOV UR4, 0x400 ;  /* 0x0000040000047882 */ /* 0x000fe20000000000 */
[----:B------:R-:W-:Y:S01]  /*0490*/  UMOV UR5, 0x1 ;  /* 0x0000000100057882 */ /* 0x000fe20000000000 */
[----:B------:R-:W-:Y:S01]  /*04a0*/  UMOV UR6, 0x4 ;  /* 0x0000000400067882 */ /* 0x000fe20000000000 */
[----:B------:R-:W-:Y:S01]  /*04b0*/  ELECT P1, URZ, PT ;  /* 0x00000000003f782f */ /* 0x000fe20003820000 */
[----:B------:R-:W-:-:S04]  /*04c0*/  UIADD3 UR6, -UR6, 0x100000, URZ ;  /* 0x0010000006067890 */ /* 0x000fc8000fffe13f */
[----:B------:R-:W-:Y:S02]  /*04d0*/  USHF.L.U32 UR7, UR6, 0xb, URZ ;  /* 0x0000000b06077899 */ /* 0x000fe4000800063f */
[----:B------:R-:W-:Y:S02]  /*04e0*/  USHF.L.U32 UR6, UR6, 0x1, URZ ;  /* 0x0000000106067899 */ /* 0x000fe4000800063f */
[----:B-1----:R-:W-:Y:S02]  /*04f0*/  ULEA UR8, UR8, UR4, 0x18 ;  /* 0x0000000408087291 */ /* 0x002fe4000f8ec03f */
[----:B------:R-:W-:-:S04]  /*0500*/  UIADD3 UR4, -UR5, 0x100000, URZ ;  /* 0x0010000005047890 */ /* 0x000fc8000fffe13f */
[----:B------:R-:W-:Y:S02]  /*0510*/  USHF.L.U32 UR5, UR4, 0xb, URZ ;  /* 0x0000000b04057899 */ /* 0x000fe4000800063f */
[----:B------:R-:W-:Y:S01]  /*0520*/  USHF.L.U32 UR4, UR4, 0x1, URZ ;  /* 0x0000000104047899 */ /* 0x000fe2000800063f */
[----:B------:R-:W1:Y:S11]  /*0530*/  FENCE.VIEW.ASYNC.S ;  /* 0x00000000000073c6 */ /* 0x000e760000000000 */
[----:B-1----:R1:W2:Y:S01]  /*0540*/  SYNCS.EXCH.64 URZ, [UR8], UR4 ;  /* 0x00000004083f75b2 */ /* 0x0022a20008000100 */
[----:B------:R1:W3:Y:S01]  /*0550*/  SYNCS.EXCH.64 URZ, [UR8+0x30], UR6 ;  /* 0x00003006083f75b2 */ /* 0x0002e20008000100 */
[----:B------:R1:W4:Y:S01]  /*0560*/  SYNCS.EXCH.64 URZ, [UR8+0x8], UR4 ;  /* 0x00000804083f75b2 */ /* 0x0003220008000100 */
[----:B------:R1:W1:Y:S01]  /*0570*/  SYNCS.EXCH.64 URZ, [UR8+0x38], UR6 ;  /* 0x00003806083f75b2 */ /* 0x0002620008000100 */
        /* <DEDUP_REMOVED lines=8> */
[----:B------:R-:W-:Y:S01]  /*0600*/  NOP ;  /* 0x0000000000007918 */ /* 0x000fe20000000000 */
.L_x_6:
[----:B------:R-:W5:Y:S01]  /*0610*/  SHFL.IDX PT, R6, R2, RZ, 0x1f ;  /* 0x00001fff02067589 */ /* 0x000f6200000e0000 */
[----:B------:R-:W-:Y:S01]  /*0620*/  SHF.R.S32.HI R9, RZ, 0x1f, R0 ;  /* 0x0000001fff097819 */ /* 0x000fe20000011400 */
[----:B------:R-:W1:Y:S01]  /*0630*/  S2UR UR9, SR_CTAID.X ;  /* 0x00000000000979c3 */ /* 0x000e620000002500 */
[----:B------:R-:W-:Y:S02]  /*0640*/  NOP ;  /* 0x0000000000007918 */ /* 0x000fe40000000000 */
[----:B------:R-:W-:Y:S02]  /*0650*/  LEA.HI R9, R9, R0, RZ, 0x7 ;  /* 0x0000000009097211 */ /* 0x000fe400078f38ff */
[----:B-----5:R-:W-:-:S13]  /*0660*/  ISETP.NE.AND P1, PT, R6, RZ, PT ;  /* 0x000000ff0600720c */ /* 0x020fda0003f25270 */
[----:B-1----:R-:W-:Y:S05]  /*0670*/  @P1 BRA `(.L_x_7) ;  /* 0x0000000000581947 */ /* 0x002fea0003800000 */
[----:B------:R-:W1:Y:S01]  /*0680*/  S2UR UR5, SR_CgaCtaId ;  /* 0x00000000000579c3 */ /* 0x000e620000008800 */
[----:B------:R-:W-:Y:S01]  /*0690*/  UMOV UR4, 0x400 ;  /* 0x0000040000047882 */ /* 0x000fe20000000000 */
[----:B------:R-:W-:Y:S01]  /*06a0*/  UMOV UR6, 0x20 ;  /* 0x0000002000067882 */ /* 0x000fe20000000000 */
[----:B------:R-:W-:Y:S01]  /*06b0*/  UMOV UR7, 0x100 ;  /* 0x0000010000077882 */ /* 0x000fe20000000000 */
[----:B------:R-:W-:Y:S01]  /*06c0*/  ELECT P1, URZ, PT ;  /* 0x00000000003f782f */ /* 0x000fe20003820000 */
[----:B-1----:R-:W-:Y:S02]  /*06d0*/  ULEA UR8, UR5, UR4, 0x18 ;  /* 0x0000000405087291 */ /* 0x002fe4000f8ec03f */
[----:B------:R-:W-:-:S04]  /*06e0*/  UIADD3 UR4, -UR6, 0x100000, URZ ;  /* 0x0010000006047890 */ /* 0x000fc8000fffe13f */
[----:B------:R-:W-:Y:S02]  /*06f0*/  USHF.L.U32 UR5, UR4, 0xb, URZ ;  /* 0x0000000b04057899 */ /* 0x000fe4000800063f */
[----:B------:R-:W-:Y:S02]  /*0700*/  USHF.L.U32 UR4, UR4, 0x1, URZ ;  /* 0x0000000104047899 */ /* 0x000fe4000800063f */
[----:B------:R-:W-:-:S04]  /*0710*/  UIADD3 UR6, -UR7, 0x100000, URZ ;  /* 0x0010000007067890 */ /* 0x000fc8000fffe13f */
[----:B------:R-:W-:Y:S02]  /*0720*/  USHF.L.U32 UR7, UR6, 0xb, URZ ;  /* 0x0000000b06077899 */ /* 0x000fe4000800063f */
[----:B------:R-:W-:Y:S01]  /*0730*/  USHF.L.U32 UR6, UR6, 0x1, URZ ;  /* 0x0000000106067899 */ /* 0x000fe2000800063f */
[----:B------:R-:W1:Y:S03]  /*0740*/  FENCE.VIEW.ASYNC.S ;  /* 0x00000000000073c6 */ /* 0x000e660000000000 */
[----:B-1----:R1:W1:Y:S08]  /*0750*/  SYNCS.EXCH.64 URZ, [UR8+0x60], UR4 ;  /* 0x00006004083f75b2 */ /* 0x0022700008000100 */
        /* <DEDUP_REMOVED lines=8> */
.L_x_7:
[----:B------:R-:W-:Y:S01]  /*07e0*/  LOP3.LUT R9, R9, 0xffffff80, RZ, 0xc0, !PT ;  /* 0xffffff8009097812 */ /* 0x000fe200078ec0ff */
[----:B------:R-:W5:Y:S01]  /*07f0*/  S2R R6, SR_CTAID.Y ;  /* 0x0000000000067919 */ /* 0x000f620000002600 */
[----:B------:R-:W-:Y:S01]  /*0800*/  SHF.R.S32.HI R12, RZ, 0x1f, R7 ;  /* 0x0000001fff0c7819 */ /* 0x000fe20000011407 */
[----:B-1----:R-:W-:Y:S01]  /*0810*/  ULDC UR4, c[0x0][0x150] ;  /* 0x0000540000047ab9 */ /* 0x002fe20000000800 */
[----:B------:R-:W-:Y:S01]  /*0820*/  I2FP.F32.U32 R13, UR9 ;  /* 0x00000009000d7c45 */ /* 0x000fe20008201000 */
[----:B------:R-:W-:Y:S01]  /*0830*/  IMAD.IADD R11, R0, 0x1, -R9 ;  /* 0x00000001000b7824 */ /* 0x000fe200078e0a09 */
[----:B------:R-:W1:Y:S01]  /*0840*/  SHFL.IDX PT, R2, R2, RZ, 0x1f ;  /* 0x00001fff02027589 */ /* 0x000e6200000e0000 */
[----:B------:R-:W-:Y:S01]  /*0850*/  LEA.HI R12, R12, R7, RZ, 0x2 ;  /* 0x000000070c0c7211 */ /* 0x000fe200078f10ff */
[----:B------:R-:W2:Y:S01]  /*0860*/  LDC R15, c[0x0][0x144] ;  /* 0x00005100ff0f7b82 */ /* 0x000ea20000000800 */
[----:B------:R-:W-:Y:S01]  /*0870*/  FMUL R14, R13, UR4 ;  /* 0x000000040d0e7c20 */ /* 0x000fe20008400000 */
[----:B------:R-:W-:-:S02]  /*0880*/  SHF.R.S32.HI R8, RZ, 0x1f, R11 ;  /* 0x0000001fff087819 */ /* 0x000fc4000001140b */
[----:B------:R-:W-:Y:S02]  /*0890*/  ELECT P1, URZ, PT ;  /* 0x00000000003f782f */ /* 0x000fe40003820000 */
[----:B------:R-:W-:Y:S01]  /*08a0*/  LOP3.LUT R12, R12, 0x3ffffffc, RZ, 0xc0, !PT ;  /* 0x3ffffffc0c0c7812 */ /* 0x000fe200078ec0ff */
[----:B------:R-:W-:Y:S01]  /*08b0*/  ULDC UR4, c[0x0][0x154] ;  /* 0x0000550000047ab9 */ /* 0x000fe20000000800 */
[----:B------:R-:W-:Y:S01]  /*08c0*/  LEA.HI R8, R8, R11, RZ, 0x3 ;  /* 0x0000000b08087211 */ /* 0x000fe200078f18ff */
[----:B------:R-:W3:Y:S01]  /*08d0*/  F2I.U32.TRUNC.NTZ R14, R14 ;  /* 0x0000000e000e7305 */ /* 0x000ee2000020f000 */
[----:B------:R-:W-:Y:S01]  /*08e0*/  ISETP.NE.AND P4, PT, R3, RZ, PT ;  /* 0x000000ff0300720c */ /* 0x000fe20003f85270 */
[----:B------:R-:W-:Y:S01]  /*08f0*/  IMAD.IADD R13, R7, 0x1, -R12 ;  /* 0x00000001070d7824 */ /* 0x000fe200078e0a0c */
[--C-:B------:R-:W-:Y:S01]  /*0900*/  SHF.R.S32.HI R9, RZ, 0x3, R8.reuse ;  /* 0x00000003ff097819 */ /* 0x100fe20000011408 */
[----:B------:R-:W-:Y:S01]  /*0910*/  IMAD.MOV.U32 R89, RZ, RZ, 0x1 ;  /* 0x00000001ff597424 */ /* 0x000fe200078e00ff */
[----:B------:R-:W-:Y:S01]  /*0920*/  SHF.R.S32.HI R8, RZ, 0x1f, R8 ;  /* 0x0000001fff087819 */ /* 0x000fe20000011408 */
[----:B------:R-:W-:Y:S01]  /*0930*/  NOP ;  /* 0x0000000000007918 */ /* 0x000fe20000000000 */
[----:B------:R-:W-:-:S02]  /*0940*/  ISETP.EQ.OR P2, PT, R3, 0x3, !P4 ;  /* 0x000000030300780c */ /* 0x000fc40006742670 */
[----:B------:R-:W-:Y:S02]  /*0950*/  LEA.HI R8, R8, R9, RZ, 0x2 ;  /* 0x0000000908087211 */ /* 0x000fe400078f10ff */
[----:B------:R-:W-:Y:S02]  /*0960*/  ISETP.EQ.AND P2, PT, R10, RZ, P2 ;  /* 0x000000ff0a00720c */ /* 0x000fe40001742270 */
[----:B------:R-:W-:Y:S02]  /*0970*/  LOP3.LUT R8, R8, 0xfffffffc, RZ, 0xc0, !PT ;  /* 0xfffffffc08087812 */ /* 0x000fe400078ec0ff */
[----:B-1----:R-:W-:Y:S01]  /*0980*/  ISETP.NE.OR P1, PT, R2, RZ, !P1 ;  /* 0x000000ff0200720c */ /* 0x002fe20004f25670 */
[----:B---3--:R-:W-:Y:S01]  /*0990*/  IMAD.MOV R16, RZ, RZ, -R14 ;  /* 0x000000ffff107224 */ /* 0x008fe200078e0a0e */
[----:B------:R-:W-:Y:S01]  /*09a0*/  SEL R19, RZ, 0x1, !P2 ;  /* 0x00000001ff137807 */ /* 0x000fe20005000000 */
[----:B------:R-:W-:Y:S01]  /*09b0*/  IMAD.IADD R8, R9, 0x1, -R8 ;  /* 0x0000000109087824 */ /* 0x000fe200078e0a08 */
[----:B------:R-:W1:Y:S03]  /*09c0*/  LDC R14, c[0x0][0x140] ;  /* 0x00005000ff0e7b82 */ /* 0x000e660000000800 */
[----:B------:R-:W-:Y:S01]  /*09d0*/  IMAD R13, R13, 0x4, R8 ;  /* 0x000000040d0d7824 */ /* 0x000fe200078e0208 */
[----:B-----5:R-:W-:-:S03]  /*09e0*/  I2FP.F32.U32 R8, R6 ;  /* 0x0000000600087245 */ /* 0x020fc60000201000 */
[C---:B------:R-:W-:Y:S01]  /*09f0*/  IMAD.SHL.U32 R88, R13.reuse, 0x4, RZ ;  /* 0x000000040d587824 */ /* 0x040fe200078e00ff */
[----:B------:R-:W-:Y:S01]  /*0a00*/  LEA.HI R2, R13, R13, RZ, 0x1 ;  /* 0x0000000d0d027211 */ /* 0x000fe200078f08ff */
[----:B------:R-:W-:Y:S01]  /*0a10*/  FMUL R12, R8, UR4 ;  /* 0x00000004080c7c20 */ /* 0x000fe20008400000 */
[----:B------:R-:W3:Y:S01]  /*0a20*/  LDC R9, c[0x0][0x148] ;  /* 0x00005200ff097b82 */ /* 0x000ee20000000800 */
[----:B------:R-:W-:Y:S01]  /*0a30*/  VOTEU.ALL UP0, P1 ;  /* 0x00000000003f7886 */ /* 0x000fe20000800000 */
[----:B------:R-:W-:Y:S01]  /*0a40*/  LOP3.LUT R2, R2, 0xfffffffe, RZ, 0xc0, !PT ;  /* 0xfffffffe02027812 */ /* 0x000fe200078ec0ff */
[----:B--2---:R-:W-:Y:S01]  /*0a50*/  IMAD R8, R15, R16, UR9 ;  /* 0x000000090f087e24 */ /* 0x004fe2000f8e0210 */
[C---:B------:R-:W-:Y:S01]  /*0a60*/  LOP3.LUT R88, R13.reuse, 0xc, R88, 0x78, !PT ;  /* 0x0000000c0d587812 */ /* 0x040fe200078e7858 */
[----:B------:R-:W2:Y:S01]  /*0a70*/  F2I.U32.TRUNC.NTZ R12, R12 ;  /* 0x0000000c000c7305 */ /* 0x000ea2000020f000 */
[----:B------:R-:W-:Y:S01]  /*0a80*/  UMOV UR4, 0x20 ;  /* 0x0000002000047882 */ /* 0x000fe20000000000 */
[----:B------:R-:W-:Y:S01]  /*0a90*/  IMAD.IADD R15, R13, 0x1, -R2 ;  /* 0x000000010d0f7824 */ /* 0x000fe200078e0a02 */
[----:B------:R-:W5:Y:S01]  /*0aa0*/  @!UP0 S2UR UR7, SR_CgaCtaId ;  /* 0x00000000000789c3 */ /* 0x000f620000008800 */
[----:B------:R-:W-:Y:S01]  /*0ab0*/  @!UP0 UMOV UR6, 0x400 ;  /* 0x0000040000068882 */ /* 0x000fe20000000000 */
[----:B------:R-:W-:-:S04]  /*0ac0*/  @!UP0 UIADD3 UR4, -UR4, 0x100000, URZ ;  /* 0x0010000004048890 */ /* 0x000fc8000fffe13f */
[----:B------:R-:W-:Y:S02]  /*0ad0*/  @!UP0 USHF.L.U32 UR5, UR4, 0xb, URZ ;  /* 0x0000000b04058899 */ /* 0x000fe4000800063f */
[----:B------:R-:W-:Y:S01]  /*0ae0*/  @!UP0 USHF.L.U32 UR4, UR4, 0x1, URZ ;  /* 0x0000000104048899 */ /* 0x000fe2000800063f */
[----:B------:R-:W-:Y:S01]  /*0af0*/  ISETP.NE.AND P5, PT, R15, R8, PT ;  /* 0x000000080f00720c */ /* 0x000fe20003fa5270 */
[----:B------:R-:W-:Y:S01]  /*0b00*/  VOTEU.ALL UP1, P1 ;  /* 0x00000000003f7886 */ /* 0x000fe20000820000 */
[----:B-1----:R-:W-:Y:S01]  /*0b10*/  ISETP.EQ.U32.AND P2, PT, R14, 0x1, PT ;  /* 0x000000010e00780c */ /* 0x002fe20003f42070 */
[----:B--2---:R-:W-:Y:S02]  /*0b20*/  IMAD.MOV R23, RZ, RZ, -R12 ;  /* 0x000000ffff177224 */ /* 0x004fe400078e0a0c */
[----:B------:R-:W-:Y:S02]  /*0b30*/  VIADD R12, R10, 0xffffffff ;  /* 0xffffffff0a0c7836 */ /* 0x000fe40000000000 */
[----:B---3--:R-:W-:-:S06]  /*0b40*/  IMAD R13, R9, R23, R6 ;  /* 0x00000017090d7224 */ /* 0x008fcc00078e0206 */
[----:B------:R-:W-:-:S04]  /*0b50*/  @P5 LEA.HI R2, R88, R88, RZ, 0x1 ;  /* 0x0000005858025211 */ /* 0x000fc800078f08ff */
[----:B------:R-:W-:Y:S01]  /*0b60*/  @P5 SHF.R.S32.HI R2, RZ, 0x1, R2 ;  /* 0x00000001ff025819 */ /* 0x000fe20000011402 */
[----:B-----5:R-:W-:-:S03]  /*0b70*/  @!UP0 ULEA UR6, UR7, UR6, 0x18 ;  /* 0x0000000607068291 */ /* 0x020fc6000f8ec03f */
[----:B------:R-:W-:Y:S01]  /*0b80*/  @P5 ISETP.NE.AND P6, PT, R2, R13, PT ;  /* 0x0000000d0200520c */ /* 0x000fe20003fc5270 */
[----:B------:R-:W-:Y:S01]  /*0b90*/  VOTEU.ALL UP0, P1 ;  /* 0x00000000003f7886 */ /* 0x000fe20000800000 */
[----:B------:R-:W-:Y:S02]  /*0ba0*/  LOP3.LUT P1, RZ, R11, 0x7, RZ, 0xc0, !PT ;  /* 0x000000070bff7812 */ /* 0x000fe4000782c0ff */
[----:B------:R-:W-:Y:S02]  /*0bb0*/  @P5 SEL R89, RZ, 0x1, P6 ;  /* 0x00000001ff595807 */ /* 0x000fe40003000000 */
[----:B------:R-:W-:Y:S02]  /*0bc0*/  ISETP.NE.AND P5, PT, R10, RZ, PT ;  /* 0x000000ff0a00720c */ /* 0x000fe40003fa5270 */
[----:B------:R-:W-:Y:S02]  /*0bd0*/  ISETP.LT.U32.AND P1, PT, R88, 0x2, !P1 ;  /* 0x000000025800780c */ /* 0x000fe40004f21070 */
[----:B------:R-:W-:Y:S01]  /*0be0*/  ISETP.EQ.AND P6, PT, R3, 0x2, !P5 ;  /* 0x000000020300780c */ /* 0x000fe20006fc2270 */
[----:B------:R-:W1:Y:S02]  /*0bf0*/  FENCE.VIEW.ASYNC.S ;  /* 0x00000000000073c6 */ /* 0x000e640000000000 */
[----:B-1----:R1:W2:Y:S01]  /*0c00*/  @!UP0 SYNCS.EXCH.64 URZ, [UR6+0xa0], UR4 ;  /* 0x0000a004063f85b2 */ /* 0x0022a20008000100 */
[----:B------:R-:W-:-:S02]  /*0c10*/  SEL R2, RZ, 0x1, !P1 ;  /* 0x00000001ff027807 */ /* 0x000fc40004800000 */
[----:B------:R-:W-:Y:S02]  /*0c20*/  ISETP.GE.U32.AND P1, PT, R12, 0x2, PT ;  /* 0x000000020c00780c */ /* 0x000fe40003f26070 */
[----:B------:R-:W-:Y:S02]  /*0c30*/  SEL R18, RZ, 0x1, !P6 ;  /* 0x00000001ff127807 */ /* 0x000fe40007000000 */
[----:B------:R-:W-:Y:S02]  /*0c40*/  LOP3.LUT R89, R89, R2, RZ, 0xc0, !PT ;  /* 0x0000000259597212 */ /* 0x000fe400078ec0ff */
[----:B------:R-:W-:Y:S02]  /*0c50*/  SEL R18, R18, 0x2, P1 ;  /* 0x0000000212127807 */ /* 0x000fe40000800000 */
[----:B------:R-:W-:Y:S01]  /*0c60*/  SEL R19, R19, 0x2, P1 ;  /* 0x0000000213137807 */ /* 0x000fe20000800000 */
[----:B------:R1:W3:Y:S01]  /*0c70*/  @!UP1 SYNCS.EXCH.64 URZ, [UR6+0xa8], UR4 ;  /* 0x0000a804063f95b2 */ /* 0x0002e20008000100 */
[----:B------:R-:W-:Y:S01]  /*0c80*/  NOP ;  /* 0x0000000000007918 */ /* 0x000fe20000000000 */
[----:B------:R-:W-:Y:S05]  /*0c90*/  @!P2 BRA `(.L_x_8) ;  /* 0x000000000008a947 */ /* 0x000fea0003800000 */
[----:B--234-:R-:W-:Y:S01]  /*0ca0*/  UCGABAR_ARV ;  /* 0x00000000000079c7 */ /* 0x01cfe20008000000 */
[----:B------:R-:W-:Y:S05]  /*0cb0*/  BRA `(.L_x_9) ;  /* 0x0000000000047947 */ /* 0x000fea0003800000 */
.L_x_8:
[----:B--234-:R-:W-:Y:S01]  /*0cc0*/  NOP ;  /* 0x0000000000007918 */ /* 0x01cfe20000000000 */
.L_x_9:
[----:B------:R-:W2:Y:S01]  /*0cd0*/  LDC R2, c[0x0][0x904] ;  /* 0x00024100ff027b82 */ /* 0x000ea20000000800 */
[----:B------:R-:W-:Y:S02]  /*0ce0*/  IMAD.U32 R10, RZ, RZ, UR9 ;  /* 0x00000009ff0a7e24 */ /* 0x000fe4000f8e00ff */
[----:B------:R-:W-:Y:S01]  /*0cf0*/  IMAD.MOV.U32 R11, RZ, RZ, RZ ;  /* 0x000000ffff0b7224 */ /* 0x000fe200078e00ff */
[----:B--2---:R-:W-:-:S04]  /*0d00*/  ISETP.NE.AND P1, PT, R2, 0x1, PT ;  /* 0x000000010200780c */ /* 0x004fc80003f25270 */
[----:B------:R-:W-:-:S09]  /*0d10*/  P2R R7, PR, RZ, 0x2 ;  /* 0x00000002ff077803 */ /* 0x000fd20000000000 */
[----:B------:R-:W2:Y:S01]  /*0d20*/  @P1 LDC R17, c[0x0][0x10] ;  /* 0x00000400ff111b82 */ /* 0x000ea20000000800 */
[----:B------:R-:W-:Y:S02]  /*0d30*/  @P1 IMAD.MOV.U32 R7, RZ, RZ, RZ ;  /* 0x000000ffff071224 */ /* 0x000fe400078e00ff */
[----:B------:R-:W-:-:S05]  /*0d40*/  @P1 IMAD.MOV.U32 R15, RZ, RZ, RZ ;  /* 0x000000ffff0f1224 */ /* 0x000fca00078e00ff */
[----:B------:R-:W3:Y:S01]  /*0d50*/  @!P1 LDC R13, c[0x0][0xc] ;  /* 0x00000300ff0d9b82 */ /* 0x000ee20000000800 */
[----:B-1----:R-:W-:Y:S01]  /*0d60*/  ULDC UR4, c[0x0][0xc] ;  /* 0x0000030000047ab9 */ /* 0x002fe20000000800 */
[----:B------:R-:W-:Y:S01]  /*0d70*/  ULDC UR5, c[0x0][0x10] ;  /* 0x0000040000057ab9 */ /* 0x000fe20000000800 */
[----:B------:R-:W-:Y:S01]  /*0d80*/  ULDC UR6, c[0x0][0x14] ;  /* 0x0000050000067ab9 */ /* 0x000fe20000000800 */
[----:B------:R-:W-:-:S04]  /*0d90*/  UIMAD.WIDE.U32 UR4, UR4, UR5, URZ ;  /* 0x00000005040472a5 */ /* 0x000fc8000f8e003f */
[----:B------:R-:W-:Y:S02]  /*0da0*/  UIMAD.WIDE.U32 UR38, UR4, UR6, URZ ;  /* 0x00000006042672a5 */ /* 0x000fe4000f8e003f */
[----:B------:R-:W-:-:S04]  /*0db0*/  UIMAD UR37, UR5, UR6, URZ ;  /* 0x00000006052572a4 */ /* 0x000fc8000f8e023f */
[----:B------:R-:W-:Y:S01]  /*0dc0*/  UIADD3 UR37, UR39, UR37, URZ ;  /* 0x0000002527257290 */ /* 0x000fe2000fffe03f */
[----:B--2---:R-:W-:-:S04]  /*0dd0*/  @P1 IMAD.WIDE.U32 R16, R17, UR9, R6 ;  /* 0x0000000911101c25 */ /* 0x004fc8000f8e0006 */
[----:B------:R-:W-:Y:S02]  /*0de0*/  @P1 IMAD.IADD R17, R17, 0x1, R15 ;  /* 0x0000000111111824 */ /* 0x000fe400078e020f */
[----:B---3--:R-:W-:-:S04]  /*0df0*/  @!P1 IMAD.WIDE.U32 R10, R6, R13, R10 ;  /* 0x0000000d060a9225 */ /* 0x008fc800078e000a */
[----:B------:R-:W-:Y:S02]  /*0e00*/  @!P1 IMAD.MOV.U32 R16, RZ, RZ, R10 ;  /* 0x000000ffff109224 */ /* 0x000fe400078e000a */
[----:B------:R-:W-:Y:S01]  /*0e10*/  @!P1 IMAD.MOV.U32 R17, RZ, RZ, R11 ;  /* 0x000000ffff119224 */ /* 0x000fe200078e000b */
[----:B------:R-:W-:Y:S06]  /*0e20*/  @!P2 BRA `(.L_x_10) ;  /* 0x00000000000ca947 */ /* 0x000fec0003800000 */
[----:B------:R-:W-:Y:S01]  /*0e30*/  UCGABAR_WAIT ;  /* 0x0000000000007dc7 */ /* 0x000fe20008000000 */
[----:B------:R-:W-:Y:S01]  /*0e40*/  CCTL.IVALL ;  /* 0x00000000ff00798f */ /* 0x000fe20002000000 */
[----:B------:R-:W-:Y:S05]  /*0e50*/  BRA `(.L_x_11) ;  /* 0x0000000000047947 */ /* 0x000fea0003800000 */
.L_x_10:
[----:B------:R-:W-:Y:S06]  /*0e60*/  BAR.SYNC.DEFER_BLOCKING 0x0 ;  /* 0x0000000000007b1d */ /* 0x000fec0000010000 */
.L_x_11:
[----:B------:R-:W1:Y:S01]  /*0e70*/  S2UR UR36, SR_CgaCtaId ;  /* 0x00000000002479c3 */ /* 0x000e620000008800 */
[----:B------:R-:W-:Y:S04]  /*0e80*/  BSSY B6, `(.L_x_12) ;  /* 0x00006a2000067945 */ /* 0x000fe80003800000 */
[----:B------:R-:W-:Y:S05]  /*0e90*/  @!P5 BRA `(.L_x_13) ;  /* 0x000000400050d947 */ /* 0x000fea0003800000 */
[----:B------:R-:W-:-:S13]  /*0ea0*/  ISETP.GT.U32.AND P0, PT, R12, 0x1, PT ;  /* 0x000000010c00780c */ /* 0x000fda0003f04070 */
[----:B------:R-:W-:Y:S05]  /*0eb0*/  @P0 BRA `(.L_x_14) ;  /* 0x0000006800780947 */ /* 0x000fea0003800000 */
[----:B------:R-:W-:Y:S01]  /*0ec0*/  ULDC.64 UR4, c[0x0][0x8f8] ;  /* 0x00023e0000047ab9 */ /* 0x000fe20000000a00 */
[----:B------:R-:W-:Y:S01]  /*0ed0*/  UMOV UR47, 0xffffffff ;  /* 0xffffffff002f7882 */ /* 0x000fe20000000000 */
[----:B------:R-:W-:Y:S01]  /*0ee0*/  ISETP.GE.U32.AND P0, PT, R16, UR4, PT ;  /* 0x0000000410007c0c */ /* 0x000fe2000bf06070 */
[----:B------:R-:W-:Y:S01]  /*0ef0*/  IMAD.MOV.U32 R22, RZ, RZ, -0x1 ;  /* 0xffffffffff167424 */ /* 0x000fe200078e00ff */
[----:B------:R-:W-:Y:S01]  /*0f00*/  PRMT R90, RZ, 0x7610, R90 ;  /* 0x00007610ff5a7816 */ /* 0x000fe2000000005a */
[----:B------:R-:W-:Y:S01]  /*0f10*/  IMAD.MOV.U32 R100, RZ, RZ, -0x1 ;  /* 0xffffffffff647424 */ /* 0x000fe200078e00ff */
[----:B------:R-:W-:Y:S02]  /*0f20*/  ISETP.GE.U32.AND.EX P0, PT, R17, UR5, PT, P0 ;  /* 0x0000000511007c0c */ /* 0x000fe4000bf06100 */
[----:B------:R-:W-:-:S11]  /*0f30*/  PRMT R3, RZ, 0x7610, R3 ;  /* 0x00007610ff037816 */ /* 0x000fd60000000003 */
[----:B------:R-:W-:Y:S05]  /*0f40*/  @P0 BRA `(.L_x_15) ;  /* 0x00000004002c0947 */ /* 0x000fea0003800000 */
[----:B------:R-:W2:Y:S01]  /*0f50*/  LDC.64 R20, c[0x0][0x8d0] ;  /* 0x00023400ff147b82 */ /* 0x000ea20000000a00 */
[----:B------:R-:W-:Y:S02]  /*0f60*/  IMAD.MOV.U32 R4, RZ, RZ, R16 ;  /* 0x000000ffff047224 */ /* 0x000fe400078e0010 */
[----:B------:R-:W-:-:S05]  /*0f70*/  IMAD.MOV.U32 R5, RZ, RZ, R17 ;  /* 0x000000ffff057224 */ /* 0x000fca00078e0011 */
[----:B------:R-:W3:Y:S08]  /*0f80*/  LDC R14, c[0x0][0x8d8] ;  /* 0x00023600ff0e7b82 */ /* 0x000ef00000000800 */
[----:B------:R-:W4:Y:S01]  /*0f90*/  LDC.64 R24, c[0x0][0x8c8] ;  /* 0x00023200ff187b82 */ /* 0x000f220000000a00 */
[----:B--2---:R-:W-:-:S04]  /*0fa0*/  ISETP.NE.U32.AND P0, PT, R20, RZ, PT ;  /* 0x000000ff1400720c */ /* 0x004fc80003f05070 */
[----:B------:R-:W-:-:S13]  /*0fb0*/  ISETP.NE.AND.EX P0, PT, R21, RZ, PT, P0 ;  /* 0x000000ff1500720c */ /* 0x000fda0003f05300 */
[----:B---34-:R-:W-:Y:S05]  /*0fc0*/  @!P0 BRA `(.L_x_16) ;  /* 0x0000000000288947 */ /* 0x018fea0003800000 */
[----:B------:R-:W2:Y:S02]  /*0fd0*/  LDC R3, c[0x0][0x8dc] ;  /* 0x00023700ff037b82 */ /* 0x000ea40000000800 */
[----:B--2---:R-:W-:-:S05]  /*0fe0*/  IADD3 R3, P0, R16, R3, RZ ;  /* 0x0000000310037210 */ /* 0x004fca0007f1e0ff */
[----:B------:R-:W-:-:S04]  /*0ff0*/  IMAD.X R15, RZ, RZ, R17, P0 ;  /* 0x000000ffff0f7224 */ /* 0x000fc800000e0611 */
[----:B------:R-:W-:-:S04]  /*1000*/  IMAD.WIDE.U32 R4, R15, R20, RZ ;  /* 0x000000140f047225 */ /* 0x000fc800078e00ff */
[----:B------:R-:W-:-:S04]  /*1010*/  IMAD.WIDE.U32 R10, P0, R3, R21, R4 ;  /* 0x00000015030a7225 */ /* 0x000fc80007800004 */
[----:B------:R-:W-:-:S04]  /*1020*/  IMAD.WIDE.U32 R4, R3, R20, RZ ;  /* 0x0000001403047225 */ /* 0x000fc800078e00ff */
[----:B------:R-:W-:Y:S01]  /*1030*/  IMAD.X R13, RZ, RZ, RZ, P0 ;  /* 0x000000ffff0d7224 */ /* 0x000fe200000e06ff */
[----:B------:R-:W-:Y:S01]  /*1040*/  IADD3 RZ, P0, R5, R10, RZ ;  /* 0x0000000a05ff7210 */ /* 0x000fe20007f1e0ff */
[----:B------:R-:W-:-:S04]  /*1050*/  IMAD.MOV.U32 R12, RZ, RZ, R11 ;  /* 0x000000ffff0c7224 */ /* 0x000fc800078e000b */
[----:B------:R-:W-:-:S08]  /*1060*/  IMAD.WIDE.U32.X R4, R15, R21, R12, P0 ;  /* 0x000000150f047225 */ /* 0x000fd000000e040c */
.L_x_16:
[----:B------:R-:W2:Y:S01]  /*1070*/  LDC.64 R26, c[0x0][0x8e8] ;  /* 0x00023a00ff1a7b82 */ /* 0x000ea20000000a00 */
[-CC-:B------:R-:W-:Y:S01]  /*1080*/  SHF.R.U64 R29, R4, R14.reuse, R5.reuse ;  /* 0x0000000e041d7219 */ /* 0x180fe20000001205 */
[----:B------:R-:W-:Y:S01]  /*1090*/  IMAD R23, R9, R23, R6 ;  /* 0x0000001709177224 */ /* 0x000fe200078e0206 */
[----:B------:R-:W-:Y:S01]  /*10a0*/  SHF.R.U32.HI R3, RZ, R14, R5 ;  /* 0x0000000eff037219 */ /* 0x000fe20000011605 */
[----:B------:R-:W-:Y:S01]  /*10b0*/  IMAD.MOV.U32 R30, RZ, RZ, 0x1 ;  /* 0x00000001ff1e7424 */ /* 0x000fe200078e00ff */
[----:B------:R-:W-:-:S03]  /*10c0*/  IADD3 R7, P0, RZ, -R29, RZ ;  /* 0x8000001dff077210 */ /* 0x000fc60007f1e0ff */
[----:B------:R-:W3:Y:S02]  /*10d0*/  LDC R12, c[0x0][0x8c0] ;  /* 0x00023000ff0c7b82 */ /* 0x000ee40000000800 */
[----:B------:R-:W-:Y:S02]  /*10e0*/  IMAD.X R3, RZ, RZ, ~R3, P0 ;  /* 0x000000ffff037224 */ /* 0x000fe400000e0e03 */
[----:B------:R-:W-:-:S04]  /*10f0*/  IMAD.WIDE.U32 R4, R7, R24, R16 ;  /* 0x0000001807047225 */ /* 0x000fc800078e0010 */
[----:B------:R-:W4:Y:S01]  /*1100*/  LDC R11, c[0x0][0x8b0] ;  /* 0x00022c00ff0b7b82 */ /* 0x000f220000000800 */
[----:B------:R-:W-:-:S04]  /*1110*/  IMAD R10, R3, R24, RZ ;  /* 0x00000018030a7224 */ /* 0x000fc800078e02ff */
[----:B------:R-:W-:Y:S02]  /*1120*/  IMAD R3, R7, R25, R10 ;  /* 0x0000001907037224 */ /* 0x000fe400078e020a */
[----:B------:R-:W-:Y:S01]  /*1130*/  IMAD.MOV.U32 R10, RZ, RZ, -0x1 ;  /* 0xffffffffff0a7424 */ /* 0x000fe200078e00ff */
[----:B------:R-:W5:Y:S01]  /*1140*/  LDC R21, c[0x0][0x900] ;  /* 0x00024000ff157b82 */ /* 0x000f620000000800 */
[----:B------:R-:W-:Y:S01]  /*1150*/  IMAD.IADD R3, R5, 0x1, R3 ;  /* 0x0000000105037824 */ /* 0x000fe200078e0203 */
[----:B--2---:R-:W-:-:S04]  /*1160*/  ISETP.NE.U32.AND P0, PT, R26, RZ, PT ;  /* 0x000000ff1a00720c */ /* 0x004fc80003f05070 */
[----:B------:R-:W-:Y:S02]  /*1170*/  ISETP.NE.AND.EX P0, PT, R27, RZ, PT, P0 ;  /* 0x000000ff1b00720c */ /* 0x000fe40003f05300 */
[----:B------:R-:W2:Y:S01]  /*1180*/  LDC R14, c[0x0][0x8a8] ;  /* 0x00022a00ff0e7b82 */ /* 0x000ea20000000800 */
[-CC-:B---3--:R-:W-:Y:S02]  /*1190*/  SHF.R.U64 R15, R4, R12.reuse, R3.reuse ;  /* 0x0000000c040f7219 */ /* 0x188fe40000001203 */
[----:B------:R-:W-:-:S05]  /*11a0*/  SHF.R.U32.HI R4, RZ, R12, R3 ;  /* 0x0000000cff047219 */ /* 0x000fca0000011603 */
[----:B------:R-:W3:Y:S01]  /*11b0*/  LDC R20, c[0x0][0x8f0] ;  /* 0x00023c00ff147b82 */ /* 0x000ee20000000800 */
[-CC-:B----4-:R-:W-:Y:S02]  /*11c0*/  SHF.R.U64 R12, R15, R11.reuse, R4.reuse ;  /* 0x0000000b0f0c7219 */ /* 0x190fe40000001204 */
[----:B------:R-:W-:-:S05]  /*11d0*/  SHF.R.U32.HI R4, RZ, R11, R4 ;  /* 0x0000000bff047219 */ /* 0x000fca0000011604 */
[----:B------:R-:W4:Y:S01]  /*11e0*/  LDC R22, c[0x0][0x8e0] ;  /* 0x00023800ff167b82 */ /* 0x000f220000000800 */
[-CC-:B-----5:R-:W-:Y:S02]  /*11f0*/  SHF.R.U64 R28, R12, R21.reuse, R4.reuse ;  /* 0x000000150c1c7219 */ /* 0x1a0fe40000001204 */
[-C--:B------:R-:W-:Y:S02]  /*1200*/  SHF.L.U32 R3, R10, R21.reuse, RZ ;  /* 0x000000150a037219 */ /* 0x080fe400000006ff */
[----:B------:R-:W-:Y:S01]  /*1210*/  SHF.R.U32.HI R5, RZ, R21, R4 ;  /* 0x00000015ff057219 */ /* 0x000fe20000011604 */
[----:B------:R-:W-:Y:S01]  /*1220*/  IMAD.MOV.U32 R4, RZ, RZ, R28 ;  /* 0x000000ffff047224 */ /* 0x000fe200078e001c */
[----:B------:R-:W-:Y:S01]  /*1230*/  LOP3.LUT R9, RZ, R3, RZ, 0x33, !PT ;  /* 0x00000003ff097212 */ /* 0x000fe200078e33ff */
[----:B------:R-:W1:Y:S01]  /*1240*/  LDC R24, c[0x0][0x8b8] ;  /* 0x00022e00ff187b82 */ /* 0x000e620000000800 */
[----:B------:R-:W-:Y:S05]  /*1250*/  @!P0 BRA `(.L_x_17) ;  /* 0x0000000000288947 */ /* 0x000fea0003800000 */
[----:B------:R-:W5:Y:S02]  /*1260*/  LDC R3, c[0x0][0x8f4] ;  /* 0x00023d00ff037b82 */ /* 0x000f640000000800 */
[----:B-----5:R-:W-:-:S05]  /*1270*/  IADD3 R3, P0, R28, R3, RZ ;  /* 0x000000031c037210 */ /* 0x020fca0007f1e0ff */
        /* <DEDUP_REMOVED lines=8> */
.L_x_17:
[----:B---3--:R-:W-:Y:S01]  /*1300*/  SHF.R.U64 R5, R4, R20, R5 ;  /* 0x0000001404057219 */ /* 0x008fe20000001205 */
[----:B--2---:R-:W-:Y:S01]  /*1310*/  VIADD R6, R14, 0xffffffff ;  /* 0xffffffff0e067836 */ /* 0x004fe20000000000 */
[----:B------:R-:W-:Y:S02]  /*1320*/  SHF.L.U32 R3, R30, R21, RZ ;  /* 0x000000151e037219 */ /* 0x000fe400000006ff */
[----:B------:R-:W-:Y:S01]  /*1330*/  LOP3.LUT R4, R12, R9, RZ, 0xc0, !PT ;  /* 0x000000090c047212 */ /* 0x000fe200078ec0ff */
[----:B------:R-:W-:Y:S01]  /*1340*/  IMAD.MOV R7, RZ, RZ, -R5 ;  /* 0x000000ffff077224 */ /* 0x000fe200078e0a05 */
[----:B------:R-:W-:Y:S02]  /*1350*/  SEL R8, R8, R23, !P1 ;  /* 0x0000001708087207 */ /* 0x000fe40004800000 */
[----:B------:R-:W-:Y:S01]  /*1360*/  LOP3.LUT R6, R15, R6, RZ, 0xc0, !PT ;  /* 0x000000060f067212 */ /* 0x000fe200078ec0ff */
[----:B------:R-:W-:Y:S01]  /*1370*/  IMAD R5, R3, R5, R4 ;  /* 0x0000000503057224 */ /* 0x000fe200078e0204 */
[----:B------:R-:W-:Y:S01]  /*1380*/  R2UR UR47, R29 ;  /* 0x000000001d2f72ca */ /* 0x000fe200000e0000 */
[----:B----4-:R-:W-:-:S02]  /*1390*/  IMAD R3, R7, R22, R28 ;  /* 0x0000001607037224 */ /* 0x010fc400078e021c */
[----:B-1----:R-:W-:Y:S02]  /*13a0*/  IMAD R8, R5, R24, R8 ;  /* 0x0000001805087224 */ /* 0x002fe400078e0208 */
[----:B------:R-:W-:Y:S02]  /*13b0*/  IMAD R3, R3, R14, R6 ;  /* 0x0000000e03037224 */ /* 0x000fe400078e0206 */
[----:B------:R-:W-:-:S03]  /*13c0*/  IMAD.MOV.U32 R4, RZ, RZ, 0x1 ;  /* 0x00000001ff047424 */ /* 0x000fc600078e00ff */
[----:B------:R-:W-:Y:S02]  /*13d0*/  SEL R100, R3, R8, !P1 ;  /* 0x0000000803647207 */ /* 0x000fe40004800000 */
[----:B------:R-:W-:Y:S02]  /*13e0*/  SEL R22, R8, R3, !P1 ;  /* 0x0000000308167207 */ /* 0x000fe40004800000 */
[----:B------:R-:W-:-:S07]  /*13f0*/  PRMT R3, R4, 0x7610, R3 ;  /* 0x0000761004037816 */ /* 0x000fce0000000003 */
.L_x_15:
[----:B------:R-:W-:-:S08]  /*1400*/  NOP ;  /* 0x0000000000007918 */ /* 0x000fd00000000000 */
[----:B------:R-:W2:Y:S02]  /*1410*/  USETMAXREG.TRY_ALLOC.CTAPOOL UP0, 0xe8 ;  /* 0x000000e8000079c8 */ /* 0x000ea40008000600 */
[----:B--2---:R-:W-:-:S13]  /*1420*/  PLOP3.LUT P0, PT, PT, PT, UP0, 0x80, 0x0 ;  /* 0x000000000000781c */ /* 0x004fda0003f0f008 */
[----:B------:R-:W-:Y:S05]  /*1430*/  @!P0 BRA `(.L_x_15) ;  /* 0xfffffffc00f08947 */ /* 0x000fea000383ffff */
[----:B------:R-:W-:Y:S02]  /*1440*/  ULDC.64 UR4, c[0x0][0x590] ;  /* 0x0001640000047ab9 */ /* 0x000fe40000000a00 */
[----:B------:R-:W-:Y:S02]  /*1450*/  IMAD.U32 R107, RZ, RZ, UR4 ;  /* 0x00000004ff6b7e24 */ /* 0x000fe4000f8e00ff */
[----:B------:R-:W-:-:S03]  /*1460*/  IMAD.U32 R109, RZ, RZ, UR5 ;  /* 0x00000005ff6d7e24 */ /* 0x000fc6000f8e00ff */
[----:B------:R-:W-:-:S04]  /*1470*/  ISETP.NE.U32.AND P1, PT, R107, RZ, PT ;  /* 0x000000ff6b00720c */ /* 0x000fc80003f25070 */
[----:B------:R-:W-:-:S13]  /*1480*/  ISETP.NE.AND.EX P0, PT, R109, RZ, PT, P1 ;  /* 0x000000ff6d00720c */ /* 0x000fda0003f05310 */
[----:B------:R-:W-:Y:S05]  /*1490*/  @P0 BRA `(.L_x_18) ;  /* 0x00000000002c0947 */ /* 0x000fea0003800000 */
[----:B------:R-:W-:Y:S02]  /*14a0*/  ULDC.64 UR4, c[0x0][0x588] ;  /* 0x0001620000047ab9 */ /* 0x000fe40000000a00 */
[----:B------:R-:W-:-:S04]  /*14b0*/  ISETP.NE.U32.AND P0, PT, RZ, UR4, PT ;  /* 0x00000004ff007c0c */ /* 0x000fc8000bf05070 */
[----:B------:R-:W-:-:S13]  /*14c0*/  ISETP.NE.AND.EX P0, PT, RZ, UR5, PT, P0 ;  /* 0x00000005ff007c0c */ /* 0x000fda000bf05300 */
[----:B------:R-:W-:Y:S05]  /*14d0*/  @!P0 BRA `(.L_x_19) ;  /* 0x0000000000108947 */ /* 0x000fea0003800000 */
[----:B------:R-:W2:Y:S02]  /*14e0*/  LDC.64 R4, c[0x0][0x588] ;  /* 0x00016200ff047b82 */ /* 0x000ea40000000a00 */
[----:B--2---:R2:W5:Y:S01]  /*14f0*/  LDG.E R91, desc[UR52][R4.64] ;  /* 0x00000034045b7981 */ /* 0x004562000c1e1900 */
[----:B------:R-:W-:Y:S01]  /*1500*/  IMAD.MOV.U32 R90, RZ, RZ, 0x1 ;  /* 0x00000001ff5a7424 */ /* 0x000fe200078e00ff */
[----:B------:R-:W-:Y:S06]  /*1510*/  BRA `(.L_x_18) ;  /* 0x00000000000c7947 */ /* 0x000fec0003800000 */
.L_x_19:
[----:B------:R-:W-:Y:S01]  /*1520*/  ULDC UR4, c[0x0][0x580] ;  /* 0x0001600000047ab9 */ /* 0x000fe20000000800 */
[----:B------:R-:W-:Y:S02]  /*1530*/  IMAD.MOV.U32 R90, RZ, RZ, 0x1 ;  /* 0x00000001ff5a7424 */ /* 0x000fe400078e00ff */
[----:B------:R-:W-:-:S07]  /*1540*/  IMAD.U32 R91, RZ, RZ, UR4 ;  /* 0x00000004ff5b7e24 */ /* 0x000fce000f8e00ff */
.L_x_18:
[----:B------:R-:W-:Y:S02]  /*1550*/  ULDC.64 UR4, c[0x0][0x5b0] ;  /* 0x00016c0000047ab9 */ /* 0x000fe40000000a00 */
[----:B------:R-:W-:-:S04]  /*1560*/  ISETP.NE.U32.AND P0, PT, RZ, UR4, PT ;  /* 0x00000004ff007c0c */ /* 0x000fc8000bf05070 */
[----:B------:R-:W-:-:S13]  /*1570*/  ISETP.NE.AND.EX P0, PT, RZ, UR5, PT, P0 ;  /* 0x00000005ff007c0c */ /* 0x000fda000bf05300 */
[----:B------:R-:W-:Y:S05]  /*1580*/  @P0 BRA `(.L_x_20) ;  /* 0x0000000000240947 */ /* 0x000fea0003800000 */
[----:B------:R-:W-:Y:S02]  /*1590*/  ULDC.64 UR4, c[0x0][0x5a8] ;  /* 0x00016a0000047ab9 */ /* 0x000fe40000000a00 */
[----:B------:R-:W-:-:S04]  /*15a0*/  ISETP.NE.U32.AND P0, PT, RZ, UR4, PT ;  /* 0x00000004ff007c0c */ /* 0x000fc8000bf05070 */
[----:B------:R-:W-:-:S13]  /*15b0*/  ISETP.NE.AND.EX P0, PT, RZ, UR5, PT, P0 ;  /* 0x00000005ff007c0c */ /* 0x000fda000bf05300 */
[----:B------:R-:W-:Y:S05]  /*15c0*/  @!P0 BRA `(.L_x_21) ;  /* 0x00000000000c8947 */ /* 0x000fea0003800000 */
[----:B------:R-:W3:Y:S02]  /*15d0*/  LDC.64 R92, c[0x0][0x5a8] ;  /* 0x00016a00ff5c7b82 */ /* 0x000ee40000000a00 */
[----:B---3--:R3:W5:Y:S01]  /*15e0*/  LDG.E R92, desc[UR52][R92.64] ;  /* 0x000000345c5c7981 */ /* 0x008762000c1e1900 */
[----:B------:R-:W-:Y:S05]  /*15f0*/  BRA `(.L_x_20) ;  /* 0x0000000000087947 */ /* 0x000fea0003800000 */
.L_x_21:
[----:B------:R-:W-:Y:S02]  /*1600*/  ULDC UR4, c[0x0][0x5a0] ;  /* 0x0001680000047ab9 */ /* 0x000fe40000000800 */
[----:B------:R-:W-:-:S07]  /*1610*/  IMAD.U32 R92, RZ, RZ, UR4 ;  /* 0x00000004ff5c7e24 */ /* 0x000fce000f8e00ff */
.L_x_20:
[----:B------:R-:W-:Y:S01]  /*1620*/  LOP3.LUT P2, RZ, R3, 0xff, RZ, 0xc0, !PT ;  /* 0x000000ff03ff7812 */ /* 0x000fe2000784c0ff */
[----:B------:R-:W-:Y:S01]  /*1630*/  UMOV UR40, URZ ;  /* 0x0000003f00287c82 */ /* 0x000fe20008000000 */
[----:B------:R-:W-:-:S11]  /*1640*/  PLOP3.LUT P0, PT, PT, PT, PT, 0x80, 0x0 ;  /* 0x000000000000781c */ /* 0x000fd60003f0f070 */
[----:B------:R-:W-:Y:S05]  /*1650*/  @!P2 BRA `(.L_x_22) ;  /* 0x0000003400c8a947 */ /* 0x000fea0003800000 */
[----:B---3--:R-:W3:Y:S01]  /*1660*/  LDC R93, c[0x0][0x900] ;  /* 0x00024000ff5d7b82 */ /* 0x008ee20000000800 */
[C---:B------:R-:W-:Y:S01]  /*1670*/  IMAD.SHL.U32 R6, R0.reuse, 0x10, RZ ;  /* 0x0000001000067824 */ /* 0x040fe200078e00ff */
[----:B------:R-:W-:Y:S01]  /*1680*/  ULDC UR4, c[0x0][0x28c] ;  /* 0x0000a30000047ab9 */ /* 0x000fe20000000800 */
[----:B------:R-:W-:Y:S01]  /*1690*/  IMAD.SHL.U32 R3, R0, 0x20, RZ ;  /* 0x0000002000037824 */ /* 0x000fe200078e00ff */
[----:B------:R-:W-:Y:S01]  /*16a0*/  UIADD3 UR4, UR4, 0x3f, URZ ;  /* 0x0000003f04047890 */ /* 0x000fe2000fffe03f */
[----:B--2---:R-:W-:Y:S01]  /*16b0*/  SHF.R.U32.HI R5, RZ, 0x1, R0 ;  /* 0x00000001ff057819 */ /* 0x004fe20000011600 */
[----:B------:R-:W-:Y:S01]  /*16c0*/  IMAD.MOV.U32 R8, RZ, RZ, 0x1 ;  /* 0x00000001ff087424 */ /* 0x000fe200078e00ff */
[----:B------:R-:W-:Y:S01]  /*16d0*/  LOP3.LUT R6, R6, 0xe00, RZ, 0xc0, !PT ;  /* 0x00000e0006067812 */ /* 0x000fe200078ec0ff */
[----:B------:R-:W-:Y:S01]  /*16e0*/  USHF.R.S32.HI UR5, URZ, 0x1f, UR4 ;  /* 0x0000001f3f057899 */ /* 0x000fe20008011404 */
[----:B------:R-:W-:Y:S01]  /*16f0*/  LOP3.LUT R4, R3, 0xc0, RZ, 0xc0, !PT ;  /* 0x000000c003047812 */ /* 0x000fe200078ec0ff */
[----:B------:R-:W-:Y:S01]  /*1700*/  IMAD.MOV.U32 R97, RZ, RZ, 0x10 ;  /* 0x00000010ff617424 */ /* 0x000fe200078e00ff */
[----:B------:R-:W-:Y:S01]  /*1710*/  LOP3.LUT R6, R6, 0x20, R3, 0xf8, !PT ;  /* 0x0000002006067812 */ /* 0x000fe200078ef803 */
[----:B------:R-:W-:Y:S01]  /*1720*/  ULEA.HI UR5, UR5, UR4, URZ, 0x6 ;  /* 0x0000000405057291 */ /* 0x000fe2000f8f303f */
[----:B------:R-:W-:Y:S01]  /*1730*/  LOP3.LUT R4, R4, 0x8, R5, 0xf8, !PT ;  /* 0x0000000804047812 */ /* 0x000fe200078ef805 */
[----:B------:R-:W-:Y:S01]  /*1740*/  IMAD.SHL.U32 R5, R0, 0x4, RZ ;  /* 0x0000000400057824 */ /* 0x000fe200078e00ff */
[----:B------:R-:W-:Y:S01]  /*1750*/  LOP3.LUT R3, R6, 0x100, R3, 0xf8, !PT ;  /* 0x0000010006037812 */ /* 0x000fe200078ef803 */
[----:B------:R-:W-:Y:S01]  /*1760*/  IMAD.MOV.U32 R6, RZ, RZ, -0x1 ;  /* 0xffffffffff067424 */ /* 0x000fe200078e00ff */
[----:B------:R-:W-:Y:S01]  /*1770*/  USHF.R.S32.HI UR48, URZ, 0x6, UR5 ;  /* 0x000000063f307899 */ /* 0x000fe20008011405 */
[C---:B------:R-:W-:Y:S01]  /*1780*/  LOP3.LUT P0, RZ, R0.reuse, 0x4, RZ, 0xc0, !PT ;  /* 0x0000000400ff7812 */ /* 0x040fe2000780c0ff */
[----:B------:R-:W-:Y:S01]  /*1790*/  IMAD.MOV.U32 R95, RZ, RZ, 0x1 ;  /* 0x00000001ff5f7424 */ /* 0x000fe200078e00ff */
[----:B------:R-:W-:Y:S01]  /*17a0*/  LOP3.LUT R0, R0, 0xff, RZ, 0xc0, !PT ;  /* 0x000000ff00007812 */ /* 0x000fe200078ec0ff */
[----:B------:R-:W-:Y:S01]  /*17b0*/  UISETP.LT.AND UP0, UPT, UR48, 0x1, UPT ;  /* 0x000000013000788c */ /* 0x000fe2000bf01270 */
[----:B------:R-:W-:Y:S01]  /*17c0*/  LOP3.LUT R4, R4, 0x18, R5, 0x78, !PT ;  /* 0x0000001804047812 */ /* 0x000fe200078e7805 */
[----:B------:R-:W-:Y:S01]  /*17d0*/  ULDC.64 UR54, c[0x0][0x198] ;  /* 0x0000660000367ab9 */ /* 0x000fe20000000a00 */
[-C--:B---3--:R-:W-:Y:S01]  /*17e0*/  SHF.L.U32 R6, R6, R93.reuse, RZ ;  /* 0x0000005d06067219 */ /* 0x088fe200000006ff */
[----:B------:R-:W-:Y:S01]  /*17f0*/  USEL UR49, UR48, 0x1, UP0 ;  /* 0x0000000130317887 */ /* 0x000fe20008000000 */
[----:B------:R-:W-:Y:S01]  /*1800*/  LOP3.LUT R94, R3, R4, RZ, 0xfc, !PT ;  /* 0x00000004035e7212 */ /* 0x000fe200078efcff */
[----:B------:R-:W-:Y:S01]  /*1810*/  VIADD R98, R0, 0x1f ;  /* 0x0000001f00627836 */ /* 0x000fe20000000000 */
[----:B------:R-:W-:Y:S01]  /*1820*/  SHF.L.U32 R93, R8, R93, RZ ;  /* 0x0000005d085d7219 */ /* 0x000fe200000006ff */
[----:B------:R-:W-:Y:S01]  /*1830*/  UMOV UR41, URZ ;  /* 0x0000003f00297c82 */ /* 0x000fe20008000000 */
[----:B------:R-:W-:Y:S01]  /*1840*/  LOP3.LUT R103, R19, 0x1, RZ, 0xfc, !PT ;  /* 0x0000000113677812 */ /* 0x000fe200078efcff */
[----:B------:R-:W-:Y:S01]  /*1850*/  UMOV UR42, URZ ;  /* 0x0000003f002a7c82 */ /* 0x000fe20008000000 */
[----:B------:R-:W-:Y:S01]  /*1860*/  LOP3.LUT R101, R18, 0x1, RZ, 0xfc, !PT ;  /* 0x0000000112657812 */ /* 0x000fe200078efcff */
[----:B------:R-:W-:Y:S01]  /*1870*/  UIADD3 UR49, UR48, -UR49, URZ ;  /* 0x8000003130317290 */ /* 0x000fe2000fffe03f */
[----:B------:R-:W-:Y:S01]  /*1880*/  SHF.R.U32.HI R99, RZ, 0x7, R0 ;  /* 0x00000007ff637819 */ /* 0x000fe20000011600 */
[----:B------:R-:W-:Y:S01]  /*1890*/  UMOV UR43, URZ ;  /* 0x0000003f002b7c82 */ /* 0x000fe20008000000 */
[----:B------:R-:W-:Y:S01]  /*18a0*/  SEL R97, R97, 0xfffffff0, !P0 ;  /* 0xfffffff061617807 */ /* 0x000fe20004000000 */
[----:B------:R-:W-:Y:S01]  /*18b0*/  UMOV UR40, URZ ;  /* 0x0000003f00287c82 */ /* 0x000fe20008000000 */
[----:B------:R-:W-:-:S07]  /*18c0*/  LOP3.LUT R96, RZ, R6, RZ, 0x33, !PT ;  /* 0x00000006ff607212 */ /* 0x000fce00078e33ff */
.L_x_96:
[----:B------:R-:W2:Y:S01]  /*18d0*/  SHFL.IDX PT, R0, R99, RZ, 0x1f ;  /* 0x00001fff63007589 */ /* 0x000ea200000e0000 */
[----:B------:R-:W3:Y:S01]  /*18e0*/  S2UR UR50, SR_CgaCtaId ;  /* 0x00000000003279c3 */ /* 0x000ee20000008800 */
[----:B------:R-:W-:Y:S01]  /*18f0*/  UMOV UR51, 0x400 ;  /* 0x0000040000337882 */ /* 0x000fe20000000000 */
[----:B--2---:R-:W-:Y:S01]  /*1900*/  R2UR UR4, R0 ;  /* 0x00000000000472ca */ /* 0x004fe200000e0000 */
[----:B---3--:R-:W-:-:S12]  /*1910*/  ULEA UR51, UR50, UR51, 0x18 ;  /* 0x0000003332337291 */ /* 0x008fd8000f8ec03f */
[----:B------:R-:W-:-:S04]  /*1920*/  ULEA.HI UR5, UR4, UR4, URZ, 0x1 ;  /* 0x0000000404057291 */ /* 0x000fc8000f8f083f */
[----:B------:R-:W-:-:S04]  /*1930*/  ULOP3.LUT UR5, UR5, 0x7fffe, URZ, 0xc0, !UPT ;  /* 0x0007fffe05057892 */ /* 0x000fc8000f8ec03f */
[----:B------:R-:W-:-:S03]  /*1940*/  UIADD3 UR5, UR4, -UR5, URZ ;  /* 0x8000000504057290 */ /* 0x000fc6000fffe03f */
[----:B------:R-:W-:Y:S01]  /*1950*/  ULDC UR4, c[0x0][0x28c] ;  /* 0x0000a30000047ab9 */ /* 0x000fe20000000800 */
[----:B------:R-:W-:Y:S01]  /*1960*/  ULEA UR5, UR5, UR51, 0xd ;  /* 0x0000003305057291 */ /* 0x000fe2000f8e683f */
[----:B------:R-:W-:-:S03]  /*1970*/  ISETP.LT.AND P0, PT, RZ, UR4, PT ;  /* 0x00000004ff007c0c */ /* 0x000fc6000bf01270 */
[----:B------:R-:W-:-:S04]  /*1980*/  UIADD3 UR5, UR5, 0x8400, URZ ;  /* 0x0000840005057890 */ /* 0x000fc8000fffe03f */
[----:B------:R-:W-:-:S04]  /*1990*/  USHF.R.U32.HI UR5, URZ, 0x4, UR5 ;  /* 0x000000043f057899 */ /* 0x000fc80008011605 */
[----:B------:R-:W-:-:S04]  /*19a0*/  ULOP3.LUT UR5, UR5, 0x3fff, URZ, 0xc0, !UPT ;  /* 0x00003fff05057892 */ /* 0x000fc8000f8ec03f */
[----:B------:R-:W-:Y:S01]  /*19b0*/  ULOP3.LUT UR44, UR5, 0x10000, URZ, 0xfc, !UPT ;  /* 0x00010000052c7892 */ /* 0x000fe2000f8efc3f */
[----:B-1----:R-:W-:Y:S11]  /*19c0*/  @P0 BRA `(.L_x_23) ;  /* 0x0000000000400947 */ /* 0x002ff60003800000 */
[----:B------:R-:W-:Y:S01]  /*19d0*/  MOV R0, 0x0 ;  /* 0x0000000000007802 */ /* 0x000fe20000000f00 */
[----:B------:R-:W-:Y:S01]  /*19e0*/  ULDC.64 UR4, c[0x4][0x70] ;  /* 0x01001c0000047ab9 */ /* 0x000fe20000000a00 */
[----:B------:R-:W-:Y:S01]  /*19f0*/  ULDC.64 UR6, c[0x4][0x8] ;  /* 0x0100020000067ab9 */ /* 0x000fe20000000a00 */
[----:B------:R-:W-:Y:S01]  /*1a00*/  IMAD.U32 R4, RZ, RZ, UR4 ;  /* 0x00000004ff047e24 */ /* 0x000fe2000f8e00ff */
[----:B------:R2:W3:Y:S01]  /*1a10*/  LDC.64 R14, c[0x4][R0] ;  /* 0x01000000000e7b82 */ /* 0x0004e20000000a00 */
[----:B------:R-:W-:Y:S01]  /*1a20*/  IMAD.U32 R5, RZ, RZ, UR5 ;  /* 0x00000005ff057e24 */ /* 0x000fe2000f8e00ff */
[----:B------:R-:W-:Y:S01]  /*1a30*/  ULDC.64 UR4, c[0x4][0x78] ;  /* 0x01001e0000047ab9 */ /* 0x000fe20000000a00 */
[----:B------:R-:W-:Y:S02]  /*1a40*/  IMAD.U32 R10, RZ, RZ, UR6 ;  /* 0x00000006ff0a7e24 */ /* 0x000fe4000f8e00ff */
[----:B------:R-:W-:Y:S02]  /*1a50*/  IMAD.U32 R6, RZ, RZ, UR4 ;  /* 0x00000004ff067e24 */ /* 0x000fe4000f8e00ff */
[----:B------:R-:W-:-:S02]  /*1a60*/  IMAD.U32 R7, RZ, RZ, UR5 ;  /* 0x00000005ff077e24 */ /* 0x000fc4000f8e00ff */
[----:B------:R-:W-:Y:S02]  /*1a70*/  IMAD.U32 R11, RZ, RZ, UR7 ;  /* 0x00000007ff0b7e24 */ /* 0x000fe4000f8e00ff */
[----:B------:R-:W-:Y:S02]  /*1a80*/  IMAD.MOV.U32 R8, RZ, RZ, 0x1e1 ;  /* 0x000001e1ff087424 */ /* 0x000fe400078e00ff */
[----:B------:R-:W-:Y:S02]  /*1a90*/  IMAD.MOV.U32 R12, RZ, RZ, 0x1 ;  /* 0x00000001ff0c7424 */ /* 0x000fe400078e00ff */
[----:B--2---:R-:W-:-:S07]  /*1aa0*/  IMAD.MOV.U32 R13, RZ, RZ, RZ ;  /* 0x000000ffff0d7224 */ /* 0x004fce00078e00ff */
[----:B------:R-:W-:-:S07]  /*1ab0*/  LEPC R20, `(.L_x_23) ;  /* 0x000000001014794e */ /* 0x000fce0000000000 */
[----:B-1-3-5:R-:W-:Y:S05]  /*1ac0*/  CALL.ABS.NOINC R14 ;  /* 0x000000000e007343 */ /* 0x02afea0003c00000 */
.L_x_23:
[----:B------:R-:W-:-:S13]  /*1ad0*/  ISETP.NE.AND P0, PT, R103, 0x3, PT ;  /* 0x000000036700780c */ /* 0x000fda0003f05270 */
[----:B------:R-:W-:Y:S05]  /*1ae0*/  @!P0 BRA `(.L_x_24) ;  /* 0x0000000000048947 */ /* 0x000fea0003800000 */
[----:B-1----:R-:W-:Y:S01]  /*1af0*/  BPT.TRAP 0x1 ;  /* 0x000000040000795c */ /* 0x002fe20000300000 */
.L_x_24:
[----:B------:R-:W-:Y:S02]  /*1b00*/  IMAD.U32 R3, RZ, RZ, UR43 ;  /* 0x0000002bff037e24 */ /* 0x000fe4000f8e00ff */
[----:B------:R-:W-:-:S03]  /*1b10*/  IMAD.U32 R0, RZ, RZ, UR42 ;  /* 0x0000002aff007e24 */ /* 0x000fc6000f8e00ff */
[----:B------:R-:W-:Y:S02]  /*1b20*/  LEA R3, R3, UR51, 0x3 ;  /* 0x0000003303037c11 */ /* 0x000fe4000f8e18ff */
[----:B------:R-:W-:-:S04]  /*1b30*/  SHF.L.U32 R0, R0, 0x1f, RZ ;  /* 0x0000001f00007819 */ /* 0x000fc800000006ff */
[----:B------:R2:W3:Y:S01]  /*1b40*/  SYNCS.PHASECHK.TRANS64.TRYWAIT P1, [R3+URZ], R0 ;  /* 0x00000000030075a7 */ /* 0x0004e2000802017f */
[----:B------:R-:W-:Y:S05]  /*1b50*/  @!P0 BRA `(.L_x_25) ;  /* 0x0000000000048947 */ /* 0x000fea0003800000 */
[----:B-1----:R-:W-:Y:S01]  /*1b60*/  BPT.TRAP 0x1 ;  /* 0x000000040000795c */ /* 0x002fe20000300000 */
.L_x_25:
[----:B------:R-:W-:-:S05]  /*1b70*/  IMAD.U32 R4, RZ, RZ, UR49 ;  /* 0x00000031ff047e24 */ /* 0x000fca000f8e00ff */
[----:B------:R-:W-:Y:S01]  /*1b80*/  ISETP.GE.AND P2, PT, R4, 0x1, PT ;  /* 0x000000010400780c */ /* 0x000fe20003f46270 */
[----:B---3--:R-:W-:-:S12]  /*1b90*/  @P1 BRA `(.L_x_26) ;  /* 0x0000000000081947 */ /* 0x008fd80003800000 */
[----:B------:R-:W3:Y:S02]  /*1ba0*/  SYNCS.PHASECHK.TRANS64.TRYWAIT P1, [R3+URZ], R0 ;  /* 0x00000000030075a7 */ /* 0x000ee4000802017f */
[----:B---3--:R-:W-:Y:S05]  /*1bb0*/  @!P1 BRA `(.L_x_27) ;  /* 0x0000005c00409947 */ /* 0x008fea0003800000 */
.L_x_26:
[----:B------:R-:W-:Y:S05]  /*1bc0*/  WARPSYNC.ALL ;  /* 0x0000000000007948 */ /* 0x000fea0003800000 */
[----:B------:R-:W-:Y:S01]  /*1bd0*/  UIADD3 UR4, UR51, 0x20400, URZ ;  /* 0x0002040033047890 */ /* 0x000fe2000fffe03f */
[----:B------:R-:W-:Y:S01]  /*1be0*/  WARPGROUP.ARRIVE ;  /* 0x00000000000079c5 */ /* 0x000fe20000000000 */
[----:B------:R-:W-:Y:S02]  /*1bf0*/  ULEA UR9, UR43, UR44, 0xa ;  /* 0x0000002c2b097291 */ /* 0x000fe4000f8e503f */
[----:B------:R-:W-:Y:S01]  /*1c00*/  USHF.R.U32.HI UR4, URZ, 0x4, UR4 ;  /* 0x000000043f047899 */ /* 0x000fe20008011604 */
[----:B------:R-:W-:Y:S01]  /*1c10*/  UMOV UR5, 0x40000040 ;  /* 0x4000004000057882 */ /* 0x000fe20000000000 */
[----:B------:R-:W-:-:S02]  /*1c20*/  UMOV UR7, 0x40000040 ;  /* 0x4000004000077882 */ /* 0x000fc40000000000 */
[----:B------:R-:W-:-:S04]  /*1c30*/  ULOP3.LUT UR4, UR4, 0x3fff, URZ, 0xc0, !UPT ;  /* 0x00003fff04047892 */ /* 0x000fc8000f8ec03f */
[----:B------:R-:W-:-:S03]  /*1c40*/  ULOP3.LUT UR8, UR4, 0x10000, URZ, 0xfc, !UPT ;  /* 0x0001000004087892 */ /* 0x000fc6000f8efc3f */
[----:B------:R-:W-:Y:S01]  /*1c50*/  UMOV UR4, UR9 ;  /* 0x0000000900047c82 */ /* 0x000fe20008000000 */
[----:B------:R-:W-:-:S07]  /*1c60*/  ULEA UR10, UR43, UR8, 0xa ;  /* 0x000000082b0a7291 */ /* 0x000fce000f8e503f */
[----:B------:R-:W-:Y:S02]  /*1c70*/  UMOV UR6, UR10 ;  /* 0x0000000a00067c82 */ /* 0x000fe40008000000 */
[----:B------:R-:W-:Y:S01]  /*1c80*/  HGMMA.64x128x16.F32.BF16 R24, gdesc[UR4], RZ, !UPT, gsb0 ;  /* 0x01e00000041879f0 */ /* 0x000fe2000c0018ff */
[----:B------:R-:W-:Y:S02]  /*1c90*/  UIADD3 UR4, UR9, 0x2, URZ ;  /* 0x0000000209047890 */ /* 0x000fe4000fffe03f */
[----:B------:R-:W-:Y:S01]  /*1ca0*/  UIADD3 UR6, UR10, 0x2, URZ ;  /* 0x000000020a067890 */ /* 0x000fe2000fffe03f */
[----:B------:R-:W-:Y:S01]  /*1cb0*/  UMOV UR5, 0x40000040 ;  /* 0x4000004000057882 */ /* 0x000fe20000000000 */
[----:B------:R-:W-:Y:S01]  /*1cc0*/  UMOV UR7, 0x40000040 ;  /* 0x4000004000077882 */ /* 0x000fe20000000000 */
[----:B------:R-:W-:Y:S02]  /*1cd0*/  WARPGROUP.DEPBAR.LE gsb0, 0x0 ;  /* 0x00008000000079c5 */ /* 0x000fe40000010000 */
[----:B------:R-:W-:-:S06]  /*1ce0*/  WARPGROUP.ARRIVE ;  /* 0x00000000000079c5 */ /* 0x000fcc0000000000 */
[----:B------:R-:W-:Y:S01]  /*1cf0*/  HGMMA.64x128x16.F32.BF16 R24, gdesc[UR4], R24, gsb0 ;  /* 0x01e00000041879f0 */ /* 0x000fe20008001818 */
        /* <DEDUP_REMOVED lines=13> */
[----:B------:R-:W-:Y:S03]  /*1dd0*/  HGMMA.64x128x16.F32.BF16 R24, gdesc[UR4], R24, gsb0 ;  /* 0x01e00000041879f0 */ /* 0x000fe60008001818 */
[----:B------:R-:W-:Y:S02]  /*1de0*/  WARPGROUP.DEPBAR.LE gsb0, 0x0 ;  /* 0x00008000000079c5 */ /* 0x000fe40000010000 */
[----:B------:R-:W-:Y:S05]  /*1df0*/  @!P2 BRA `(.L_x_28) ;  /* 0x000000040014a947 */ /* 0x000fea0003800000 */
[----:B------:R-:W-:Y:S01]  /*1e00*/  UIADD3 UR4, UR43, 0x1, URZ ;  /* 0x000000012b047890 */ /* 0x000fe2000fffe03f */
[----:B--23--:R-:W-:Y:S02]  /*1e10*/  IMAD.U32 R0, RZ, RZ, UR49 ;  /* 0x00000031ff007e24 */ /* 0x00cfe4000f8e00ff */
[----:B------:R-:W-:Y:S01]  /*1e20*/  IMAD.U32 R3, RZ, RZ, UR43 ;  /* 0x0000002bff037e24 */ /* 0x000fe2000f8e00ff */
[----:B------:R-:W-:-:S04]  /*1e30*/  UISETP.NE.AND UP0, UPT, UR4, 0x6, UPT ;  /* 0x000000060400788c */ /* 0x000fc8000bf05270 */
[----:B------:R-:W-:Y:S02]  /*1e40*/  USEL UR5, URZ, 0x1, UP0 ;  /* 0x000000013f057887 */ /* 0x000fe40008000000 */
[----:B------:R-:W-:Y:S02]  /*1e50*/  USEL UR9, UR4, URZ, UP0 ;  /* 0x0000003f04097287 */ /* 0x000fe40008000000 */
[----:B------:R-:W-:-:S06]  /*1e60*/  ULOP3.LUT UR5, UR42, UR5, URZ, 0x3c, !UPT ;  /* 0x000000052a057292 */ /* 0x000fcc000f8e3c3f */
[----:B------:R-:W-:-:S07]  /*1e70*/  IMAD.U32 R6, RZ, RZ, UR5 ;  /* 0x00000005ff067e24 */ /* 0x000fce000f8e00ff */
.L_x_35:
[----:B------:R-:W-:Y:S05]  /*1e80*/  @!P0 BRA `(.L_x_29) ;  /* 0x0000000000048947 */ /* 0x000fea0003800000 */
[----:B-1----:R-:W-:Y:S01]  /*1e90*/  BPT.TRAP 0x1 ;  /* 0x000000040000795c */ /* 0x002fe20000300000 */
.L_x_29:
[----:B------:R-:W-:Y:S01]  /*1ea0*/  ULEA UR4, UR9, UR51, 0x3 ;  /* 0x0000003309047291 */ /* 0x000fe2000f8e183f */
[----:B------:R-:W-:-:S08]  /*1eb0*/  SHF.L.U32 R4, R6, 0x1f, RZ ;  /* 0x0000001f06047819 */ /* 0x000fd000000006ff */
[----:B------:R2:W3:Y:S01]  /*1ec0*/  SYNCS.PHASECHK.TRANS64.TRYWAIT P1, [UR4], R4 ;  /* 0x00000004ff0075a7 */ /* 0x0004e20008020144 */
[----:B------:R-:W-:Y:S05]  /*1ed0*/  @!P0 BRA `(.L_x_30) ;  /* 0x0000000000048947 */ /* 0x000fea0003800000 */
[----:B-1----:R-:W-:Y:S01]  /*1ee0*/  BPT.TRAP 0x1 ;  /* 0x000000040000795c */ /* 0x002fe20000300000 */
.L_x_30:
[----:B---3--:R-:W-:Y:S05]  /*1ef0*/  @P1 BRA `(.L_x_31) ;  /* 0x0000000000081947 */ /* 0x008fea0003800000 */
[----:B------:R-:W3:Y:S02]  /*1f00*/  SYNCS.PHASECHK.TRANS64.TRYWAIT P1, [UR4], R4 ;  /* 0x00000004ff0075a7 */ /* 0x000ee40008020144 */
[----:B---3--:R-:W-:Y:S05]  /*1f10*/  @!P1 BRA `(.L_x_32) ;  /* 0x00000058007c9947 */ /* 0x008fea0003800000 */
.L_x_31:
[----:B------:R-:W-:Y:S01]  /*1f20*/  ULEA UR10, UR9, UR44, 0xa ;  /* 0x0000002c090a7291 */ /* 0x000fe2000f8e503f */
[----:B------:R-:W-:Y:S01]  /*1f30*/  WARPGROUP.ARRIVE ;  /* 0x00000000000079c5 */ /* 0x000fe20000000000 */
[----:B------:R-:W-:Y:S01]  /*1f40*/  ULEA UR11, UR9, UR8, 0xa ;  /* 0x00000008090b7291 */ /* 0x000fe2000f8e503f */
[----:B------:R-:W-:Y:S01]  /*1f50*/  UMOV UR5, 0x40000040 ;  /* 0x4000004000057882 */ /* 0x000fe20000000000 */
[----:B------:R-:W-:-:S03]  /*1f60*/  UMOV UR7, 0x40000040 ;  /* 0x4000004000077882 */ /* 0x000fc60000000000 */
[----:B------:R-:W-:Y:S02]  /*1f70*/  UMOV UR4, UR10 ;  /* 0x0000000a00047c82 */ /* 0x000fe40008000000 */
[----:B------:R-:W-:Y:S02]  /*1f80*/  UMOV UR6, UR11 ;  /* 0x0000000b00067c82 */ /* 0x000fe40008000000 */
[----:B------:R-:W-:Y:S01]  /*1f90*/  HGMMA.64x128x16.F32.BF16 R24, gdesc[UR4], R24, gsb0 ;  /* 0x01e00000041879f0 */ /* 0x000fe20008001818 */
[----:B------:R-:W-:Y:S02]  /*1fa0*/  UIADD3 UR4, UR10, 0x2, URZ ;  /* 0x000000020a047890 */ /* 0x000fe4000fffe03f */
[----:B------:R-:W-:Y:S01]  /*1fb0*/  UIADD3 UR6, UR11, 0x2, URZ ;  /* 0x000000020b067890 */ /* 0x000fe2000fffe03f */
[----:B------:R-:W-:Y:S01]  /*1fc0*/  UMOV UR5, 0x40000040 ;  /* 0x4000004000057882 */ /* 0x000fe20000000000 */
[----:B------:R-:W-:Y:S01]  /*1fd0*/  UMOV UR7, 0x40000040 ;  /* 0x4000004000077882 */ /* 0x000fe20000000000 */
[----:B------:R-:W-:-:S02]  /*1fe0*/  WARPGROUP.DEPBAR.LE gsb0, 0x0 ;  /* 0x00008000000079c5 */ /* 0x000fc40000010000 */
        /* <DEDUP_REMOVED lines=18> */
[----:B-1----:R-:W-:Y:S01]  /*2110*/  BPT.TRAP 0x1 ;  /* 0x000000040000795c */ /* 0x002fe20000300000 */
.L_x_33:
[----:B------:R-:W-:-:S13]  /*2120*/  ISETP.NE.AND P1, PT, R89, RZ, PT ;  /* 0x000000ff5900720c */ /* 0x000fda0003f25270 */
[----:B--23--:R-:W-:-:S05]  /*2130*/  @P1 LEA R4, R3, UR51, 0x3 ;  /* 0x0000003303041c11 */ /* 0x00cfca000f8e18ff */
[----:B------:R-:W-:-:S05]  /*2140*/  @P1 VIADD R5, R4, 0x30 ;  /* 0x0000003004051836 */ /* 0x000fca0000000000 */
[----:B------:R-:W-:-:S04]  /*2150*/  @P1 PRMT R5, R88, 0x654, R5 ;  /* 0x0000065458051816 */ /* 0x000fc80000000005 */
[----:B------:R2:W-:Y:S01]  /*2160*/  @P1 SYNCS.ARRIVE.TRANS64.RED.A1T0 RZ, [R5+URZ], RZ ;  /* 0x000000ff05ff19a7 */ /* 0x0005e2000810043f */
[----:B------:R-:W-:-:S13]  /*2170*/  ISETP.GT.U32.AND P1, PT, R19, 0x1, PT ;  /* 0x000000011300780c */ /* 0x000fda0003f24070 */
[----:B--2---:R-:W-:Y:S05]  /*2180*/  @P1 BRA `(.L_x_34) ;  /* 0x0000000000041947 */ /* 0x004fea0003800000 */
[----:B-1----:R-:W-:Y:S01]  /*2190*/  BPT.TRAP 0x1 ;  /* 0x000000040000795c */ /* 0x002fe20000300000 */
.L_x_34:
[----:B------:R-:W-:Y:S01]  /*21a0*/  UIADD3 UR9, UR9, 0x1, URZ ;  /* 0x0000000109097890 */ /* 0x000fe2000fffe03f */
[C---:B------:R-:W-:Y:S01]  /*21b0*/  ISETP.GT.AND P2, PT, R0.reuse, 0x1, PT ;  /* 0x000000010000780c */ /* 0x040fe20003f44270 */
[----:B------:R-:W-:Y:S02]  /*21c0*/  VIADD R3, R3, 0x1 ;  /* 0x0000000103037836 */ /* 0x000fe40000000000 */
[----:B------:R-:W-:Y:S01]  /*21d0*/  UISETP.NE.AND UP0, UPT, UR9, 0x6, UPT ;  /* 0x000000060900788c */ /* 0x000fe2000bf05270 */
[----:B------:R-:W-:Y:S02]  /*21e0*/  VIADD R0, R0, 0xffffffff ;  /* 0xffffffff00007836 */ /* 0x000fe40000000000 */
[C---:B------:R-:W-:Y:S01]  /*21f0*/  ISETP.NE.AND P1, PT, R3.reuse, 0x6, PT ;  /* 0x000000060300780c */ /* 0x040fe20003f25270 */
[----:B------:R-:W-:Y:S02]  /*2200*/  USEL UR4, URZ, 0x1, UP0 ;  /* 0x000000013f047887 */ /* 0x000fe40008000000 */
[----:B------:R-:W-:Y:S01]  /*2210*/  USEL UR9, UR9, URZ, UP0 ;  /* 0x0000003f09097287 */ /* 0x000fe20008000000 */
[----:B------:R-:W-:-:S03]  /*2220*/  SEL R3, R3, RZ, P1 ;  /* 0x000000ff03037207 */ /* 0x000fc60000800000 */
[----:B------:R-:W-:Y:S01]  /*2230*/  LOP3.LUT R6, R6, UR4, RZ, 0x3c, !PT ;  /* 0x0000000406067c12 */ /* 0x000fe2000f8e3cff */
[----:B------:R-:W-:Y:S07]  /*2240*/  @P2 BRA `(.L_x_35) ;  /* 0xfffffffc000c2947 */ /* 0x000fee000383ffff */
.L_x_28:
[----:B--23--:R-:W2:Y:S02]  /*2250*/  LDC R0, c[0x0][0x28c] ;  /* 0x0000a300ff007b82 */ /* 0x00cea40000000800 */
[----:B--2---:R-:W-:-:S13]  /*2260*/  ISETP.GE.AND P1, PT, R0, 0x1, PT ;  /* 0x000000010000780c */ /* 0x004fda0003f26270 */
[----:B------:R-:W-:Y:S05]  /*2270*/  @!P1 BRA `(.L_x_36) ;  /* 0x0000000000449947 */ /* 0x000fea0003800000 */
[----:B------:R-:W-:Y:S05]  /*2280*/  @!P0 BRA `(.L_x_37) ;  /* 0x0000000000048947 */ /* 0x000fea0003800000 */
[----:B-1----:R-:W-:Y:S01]  /*2290*/  BPT.TRAP 0x1 ;  /* 0x000000040000795c */ /* 0x002fe20000300000 */
.L_x_37:
[----:B------:R-:W-:-:S13]  /*22a0*/  ISETP.NE.AND P0, PT, R89, RZ, PT ;  /* 0x000000ff5900720c */ /* 0x000fda0003f05270 */
[----:B------:R-:W-:-:S05]  /*22b0*/  VOTEU.ANY UP0, P0 ;  /* 0x00000000003f7886 */ /* 0x000fca0000000100 */
[----:B------:R-:W-:-:S06]  /*22c0*/  @UP0 UIADD3 UR4, UR49, UR43, URZ ;  /* 0x0000002b31040290 */ /* 0x000fcc000fffe03f */
[----:B------:R-:W-:Y:S02]  /*22d0*/  IMAD.U32 R4, RZ, RZ, UR4 ;  /* 0x00000004ff047e24 */ /* 0x000fe4000f8e00ff */
[----:B------:R-:W-:Y:S02]  /*22e0*/  IMAD.U32 R3, RZ, RZ, UR4 ;  /* 0x00000004ff037e24 */ /* 0x000fe4000f8e00ff */
[----:B------:R-:W-:-:S05]  /*22f0*/  @P0 IMAD.WIDE.U32 R4, R4, -0x55555555, RZ ;  /* 0xaaaaaaab04040825 */ /* 0x000fca00078e00ff */
[----:B------:R-:W-:-:S05]  /*2300*/  @P0 SHF.R.U32.HI R0, RZ, 0x2, R5 ;  /* 0x00000002ff000819 */ /* 0x000fca0000011605 */
[----:B------:R-:W-:-:S05]  /*2310*/  @P0 IMAD R0, R0, -0x6, R3 ;  /* 0xfffffffa00000824 */ /* 0x000fca00078e0203 */
[----:B------:R-:W-:-:S05]  /*2320*/  @P0 LEA R0, R0, UR51, 0x3 ;  /* 0x0000003300000c11 */ /* 0x000fca000f8e18ff */
[----:B------:R-:W-:-:S05]  /*2330*/  @P0 VIADD R3, R0, 0x30 ;  /* 0x0000003000030836 */ /* 0x000fca0000000000 */
[----:B------:R-:W-:-:S04]  /*2340*/  @P0 PRMT R3, R88, 0x654, R3 ;  /* 0x0000065458030816 */ /* 0x000fc80000000003 */
[----:B------:R2:W-:Y:S01]  /*2350*/  @P0 SYNCS.ARRIVE.TRANS64.RED.A1T0 RZ, [R3+URZ], RZ ;  /* 0x000000ff03ff09a7 */ /* 0x0005e2000810043f */
[----:B------:R-:W-:-:S13]  /*2360*/  ISETP.GT.U32.AND P0, PT, R19, 0x1, PT ;  /* 0x000000011300780c */ /* 0x000fda0003f04070 */
[----:B--2---:R-:W-:Y:S05]  /*2370*/  @P0 BRA `(.L_x_36) ;  /* 0x0000000000040947 */ /* 0x004fea0003800000 */
[----:B-1----:R-:W-:Y:S01]  /*2380*/  BPT.TRAP 0x1 ;  /* 0x000000040000795c */ /* 0x002fe20000300000 */
.L_x_36:
[----:B------:R-:W-:Y:S01]  /*2390*/  UIADD3 UR6, UR51, 0x200, URZ ;  /* 0x0000020033067890 */ /* 0x000fe2000fffe03f */
[----:B------:R-:W-:Y:S01]  /*23a0*/  R2UR UR46, R22 ;  /* 0x00000000162e72ca */ /* 0x000fe200000e0000 */
[----:B------:R-:W-:Y:S01]  /*23b0*/  UIADD3 UR43, UR48, UR43, URZ ;  /* 0x0000002b302b7290 */ /* 0x000fe2000fffe03f */
[----:B------:R-:W-:Y:S01]  /*23c0*/  R2UR UR45, R100 ;  /* 0x00000000642d72ca */ /* 0x000fe200000e0000 */
[----:B------:R-:W-:Y:S02]  /*23d0*/  UISETP.GE.U32.AND UP1, UPT, UR48, 0x6, UPT ;  /* 0x000000063000788c */ /* 0x000fe4000bf26070 */
[----:B------:R-:W-:Y:S02]  /*23e0*/  ULOP3.LUT UP2, URZ, UR6, 0x1bf, URZ, 0xc0, !UPT ;  /* 0x000001bf063f7892 */ /* 0x000fe4000f84c03f */
[----:B------:R-:W-:-:S04]  /*23f0*/  UISETP.GT.U32.AND UP0, UPT, UR43, 0x5, UPT ;  /* 0x000000052b00788c */ /* 0x000fc8000bf04070 */
[----:B------:R-:W-:Y:S01]  /*2400*/  UISETP.LT.U32.AND UP0, UPT, UR48, 0x6, UP0 ;  /* 0x000000063000788c */ /* 0x000fe20008701070 */
[----:B------:R-:W-:Y:S01]  /*2410*/  PLOP3.LUT P0, PT, PT, PT, UP2, 0x80, 0x0 ;  /* 0x000000000000781c */ /* 0x000fe20003f0f028 */
[----:B------:R-:W-:Y:S02]  /*2420*/  USHF.L.U32 UR46, UR46, 0x7, URZ ;  /* 0x000000072e2e7899 */ /* 0x000fe4000800063f */
[----:B------:R-:W-:Y:S02]  /*2430*/  @UP1 UIMAD.WIDE.U32 UR4, UR43, -0x55555555, URZ ;  /* 0xaaaaaaab2b0418a5 */ /* 0x000fe4000f8e003f */
[----:B------:R-:W-:Y:S02]  /*2440*/  USEL UR6, URZ, 0x1, !UP0 ;  /* 0x000000013f067887 */ /* 0x000fe4000c000000 */
[----:B------:R-:W-:Y:S02]  /*2450*/  @UP1 USHF.R.U32.HI UR4, URZ, 0x2, UR5 ;  /* 0x000000023f041899 */ /* 0x000fe40008011605 */
[----:B------:R-:W-:-:S02]  /*2460*/  ULOP3.LUT UR42, UR42, UR6, URZ, 0x3c, !UPT ;  /* 0x000000062a2a7292 */ /* 0x000fc4000f8e3c3f */
[----:B------:R-:W-:Y:S02]  /*2470*/  USHF.L.U32 UR45, UR45, 0x7, URZ ;  /* 0x000000072d2d7899 */ /* 0x000fe4000800063f */
[----:B------:R-:W-:Y:S01]  /*2480*/  @UP1 ULOP3.LUT UR42, UR42, 0x1, UR4, 0x78, !UPT ;  /* 0x000000012a2a1892 */ /* 0x000fe2000f8e7804 */
[----:B------:R-:W-:Y:S11]  /*2490*/  @!P0 BRA `(.L_x_38) ;  /* 0x00000000007c8947 */ /* 0x000ff60003800000 */
        /* <DEDUP_REMOVED lines=16> */
.L_x_39:
[----:B------:R-:W1:Y:S01]  /*25a0*/  LDC.64 R22, c[0x4][R22] ;  /* 0x0100000016167b82 */ /* 0x000e620000000a00 */
[----:B------:R-:W-:Y:S01]  /*25b0*/  ULDC.64 UR4, c[0x4][0x80] ;  /* 0x0100200000047ab9 */ /* 0x000fe20000000a00 */
[----:B------:R-:W-:Y:S01]  /*25c0*/  ULDC.64 UR6, c[0x4][0x10] ;  /* 0x0100040000067ab9 */ /* 0x000fe20000000a00 */
[----:B------:R-:W-:Y:S02]  /*25d0*/  IMAD.U32 R4, RZ, RZ, UR4 ;  /* 0x00000004ff047e24 */ /* 0x000fe4000f8e00ff */
        /* <DEDUP_REMOVED lines=8> */
[----:B------:R-:W-:-:S07]  /*2660*/  IMAD.MOV.U32 R13, RZ, RZ, RZ ;  /* 0x000000ffff0d7224 */ /* 0x000fce00078e00ff */
[----:B------:R-:W-:-:S07]  /*2670*/  LEPC R20, `(.L_x_38) ;  /* 0x000000001014794e */ /* 0x000fce0000000000 */
[----:B-1----:R-:W-:Y:S05]  /*2680*/  CALL.ABS.NOINC R22 ;  /* 0x0000000016007343 */ /* 0x002fea0003c00000 */
.L_x_38:
[----:B------:R-:W-:Y:S02]  /*2690*/  ULDC.64 UR4, c[0x0][0x590] ;  /* 0x0001640000047ab9 */ /* 0x000fe40000000a00 */
[----:B------:R-:W-:Y:S02]  /*26a0*/  IMAD.U32 R107, RZ, RZ, UR4 ;  /* 0x00000004ff6b7e24 */ /* 0x000fe4000f8e00ff */
[----:B------:R-:W-:-:S03]  /*26b0*/  IMAD.U32 R109, RZ, RZ, UR5 ;  /* 0x00000005ff6d7e24 */ /* 0x000fc6000f8e00ff */
[----:B------:R-:W-:-:S04]  /*26c0*/  ISETP.NE.U32.AND P2, PT, R107, RZ, PT ;  /* 0x000000ff6b00720c */ /* 0x000fc80003f45070 */
[----:B------:R-:W-:-:S13]  /*26d0*/  ISETP.NE.AND.EX P2, PT, R109, RZ, PT, P2 ;  /* 0x000000ff6d00720c */ /* 0x000fda0003f45320 */
[----:B------:R-:W-:Y:S05]  /*26e0*/  @!P2 BRA `(.L_x_40) ;  /* 0x000000000034a947 */ /* 0x000fea0003800000 */
[----:B------:R-:W-:Y:S02]  /*26f0*/  ULDC.64 UR4, c[0x0][0x588] ;  /* 0x0001620000047ab9 */ /* 0x000fe40000000a00 */
[----:B------:R-:W-:-:S04]  /*2700*/  ISETP.NE.U32.AND P0, PT, RZ, UR4, PT ;  /* 0x00000004ff007c0c */ /* 0x000fc8000bf05070 */
[----:B------:R-:W-:-:S13]  /*2710*/  ISETP.NE.AND.EX P0, PT, RZ, UR5, PT, P0 ;  /* 0x00000005ff007c0c */ /* 0x000fda000bf05300 */
[----:B------:R-:W-:Y:S05]  /*2720*/  @!P0 BRA `(.L_x_41) ;  /* 0x0000000000188947 */ /* 0x000fea0003800000 */
[----:B------:R-:W2:Y:S01]  /*2730*/  LDC.64 R4, c[0x0][0x588] ;  /* 0x00016200ff047b82 */ /* 0x000ea20000000a00 */
[----:B------:R-:W-:-:S04]  /*2740*/  IMAD R3, R107, UR47, RZ ;  /* 0x0000002f6b037c24 */ /* 0x000fc8000f8e02ff */
[----:B--2---:R-:W-:-:S05]  /*2750*/  IMAD.WIDE R4, R3, 0x4, R4 ;  /* 0x0000000403047825 */ /* 0x004fca00078e0204 */
[----:B-----5:R2:W5:Y:S01]  /*2760*/  LDG.E R91, desc[UR52][R4.64] ;  /* 0x00000034045b7981 */ /* 0x020562000c1e1900 */
[----:B------:R-:W-:Y:S01]  /*2770*/  IMAD.MOV.U32 R90, RZ, RZ, 0x1 ;  /* 0x00000001ff5a7424 */ /* 0x000fe200078e00ff */
[----:B------:R-:W-:Y:S06]  /*2780*/  BRA `(.L_x_40) ;  /* 0x00000000000c7947 */ /* 0x000fec0003800000 */
.L_x_41:
[----:B------:R-:W-:Y:S01]  /*2790*/  ULDC UR4, c[0x0][0x580] ;  /* 0x0001600000047ab9 */ /* 0x000fe20000000800 */
[----:B------:R-:W-:Y:S02]  /*27a0*/  IMAD.MOV.U32 R90, RZ, RZ, 0x1 ;  /* 0x00000001ff5a7424 */ /* 0x000fe400078e00ff */
[----:B-----5:R-:W-:-:S07]  /*27b0*/  IMAD.U32 R91, RZ, RZ, UR4 ;  /* 0x00000004ff5b7e24 */ /* 0x020fce000f8e00ff */
.L_x_40:
[----:B------:R-:W3:Y:S02]  /*27c0*/  LDC.64 R6, c[0x0][0x5b0] ;  /* 0x00016c00ff067b82 */ /* 0x000ee40000000a00 */
[----:B---3--:R-:W-:-:S04]  /*27d0*/  ISETP.NE.U32.AND P0, PT, R6, RZ, PT ;  /* 0x000000ff0600720c */ /* 0x008fc80003f05070 */
[----:B------:R-:W-:-:S13]  /*27e0*/  ISETP.NE.AND.EX P0, PT, R7, RZ, PT, P0 ;  /* 0x000000ff0700720c */ /* 0x000fda0003f05300 */
[----:B------:R-:W-:Y:S05]  /*27f0*/  @!P0 BRA `(.L_x_42) ;  /* 0x00000000002c8947 */ /* 0x000fea0003800000 */
[----:B------:R-:W-:Y:S02]  /*2800*/  ULDC.64 UR4, c[0x0][0x5a8] ;  /* 0x00016a0000047ab9 */ /* 0x000fe40000000a00 */
[----:B------:R-:W-:-:S04]  /*2810*/  ISETP.NE.U32.AND P0, PT, RZ, UR4, PT ;  /* 0x00000004ff007c0c */ /* 0x000fc8000bf05070 */
[----:B------:R-:W-:-:S13]  /*2820*/  ISETP.NE.AND.EX P0, PT, RZ, UR5, PT, P0 ;  /* 0x00000005ff007c0c */ /* 0x000fda000bf05300 */
[----:B------:R-:W-:Y:S05]  /*2830*/  @!P0 BRA `(.L_x_43) ;  /* 0x0000000000148947 */ /* 0x000fea0003800000 */
[----:B--2---:R-:W2:Y:S01]  /*2840*/  LDC.64 R4, c[0x0][0x5a8] ;  /* 0x00016a00ff047b82 */ /* 0x004ea20000000a00 */
[----:B------:R-:W-:-:S04]  /*2850*/  IMAD R3, R6, UR47, RZ ;  /* 0x0000002f06037c24 */ /* 0x000fc8000f8e02ff */
[----:B--2---:R-:W-:-:S05]  /*2860*/  IMAD.WIDE R4, R3, 0x4, R4 ;  /* 0x0000000403047825 */ /* 0x004fca00078e0204 */
[----:B-----5:R3:W5:Y:S01]  /*2870*/  LDG.E R92, desc[UR52][R4.64] ;  /* 0x00000034045c7981 */ /* 0x020762000c1e1900 */
[----:B------:R-:W-:Y:S05]  /*2880*/  BRA `(.L_x_42) ;  /* 0x0000000000087947 */ /* 0x000fea0003800000 */
.L_x_43:
[----:B------:R-:W-:Y:S02]  /*2890*/  ULDC UR4, c[0x0][0x5a0] ;  /* 0x0001680000047ab9 */ /* 0x000fe40000000800 */
[----:B-----5:R-:W-:-:S07]  /*28a0*/  IMAD.U32 R92, RZ, RZ, UR4 ;  /* 0x00000004ff5c7e24 */ /* 0x020fce000f8e00ff */
.L_x_42:
[----:B------:R-:W-:Y:S01]  /*28b0*/  ULDC.64 UR4, c[0x0][0x588] ;  /* 0x0001620000047ab9 */ /* 0x000fe20000000a00 */
[----:B------:R-:W-:Y:S01]  /*28c0*/  ISETP.NE.U32.AND P1, PT, R107, RZ, PT ;  /* 0x000000ff6b00720c */ /* 0x000fe20003f25070 */
[----:B------:R-:W-:Y:S02]  /*28d0*/  UISETP.NE.U32.AND UP0, UPT, UR4, URZ, UPT ;  /* 0x0000003f0400728c */ /* 0x000fe4000bf05070 */
[----:B------:R-:W-:Y:S02]  /*28e0*/  ISETP.NE.U32.AND P3, PT, RZ, UR4, PT ;  /* 0x00000004ff007c0c */ /* 0x000fe4000bf65070 */
[----:B------:R-:W-:Y:S01]  /*28f0*/  ISETP.NE.AND.EX P5, PT, R109, RZ, PT, P1 ;  /* 0x000000ff6d00720c */ /* 0x000fe20003fa5310 */
[----:B------:R-:W-:Y:S02]  /*2900*/  UISETP.NE.AND.EX UP0, UPT, UR5, URZ, UPT, UP0 ;  /* 0x0000003f0500728c */ /* 0x000fe4000bf05300 */
[----:B------:R-:W-:Y:S02]  /*2910*/  ISETP.NE.AND.EX P3, PT, RZ, UR5, PT, P3 ;  /* 0x00000005ff007c0c */ /* 0x000fe4000bf65330 */
[----:B------:R-:W-:-:S02]  /*2920*/  PLOP3.LUT P0, PT, PT, PT, PT, 0x8, 0x0 ;  /* 0x000000000000781c */ /* 0x000fc40003f0e170 */
[----:B------:R-:W-:-:S04]  /*2930*/  PLOP3.LUT P4, PT, PT, PT, UP0, 0x80, 0x0 ;  /* 0x000000000000781c */ /* 0x000fc80003f8f008 */
[----:B------:R-:W-:-:S05]  /*2940*/  PLOP3.LUT P4, PT, P4, PT, PT, 0x8, 0x0 ;  /* 0x000000000000781c */ /* 0x000fca000278e170 */
[----:B------:R-:W-:Y:S08]  /*2950*/  @P3 BRA P5, `(.L_x_44) ;  /* 0x0000000000243947 */ /* 0x000ff00002800000 */
[----:B------:R-:W-:Y:S04]  /*2960*/  BSSY B0, `(.L_x_44) ;  /* 0x0000008000007945 */ /* 0x000fe80003800000 */
[----:B------:R-:W-:Y:S05]  /*2970*/  @!P2 BRA `(.L_x_45) ;  /* 0x000000000014a947 */ /* 0x000fea0003800000 */
[----:B------:R-:W-:Y:S02]  /*2980*/  LOP3.LUT P3, RZ, R90, 0xff, RZ, 0xc0, !PT ;  /* 0x000000ff5aff7812 */ /* 0x000fe4000786c0ff */
[----:B------:R-:W-:-:S11]  /*2990*/  PLOP3.LUT P0, PT, P4, PT, PT, 0x80, 0x0 ;  /* 0x000000000000781c */ /* 0x000fd6000270f070 */
[----:B------:R-:W-:Y:S05]  /*29a0*/  @!P3 BRA `(.L_x_46) ;  /* 0x00000000000cb947 */ /* 0x000fea0003800000 */
[----:B-----5:R-:W-:Y:S01]  /*29b0*/  FSETP.EQ.AND P0, PT, R91, RZ, PT ;  /* 0x000000ff5b00720b */ /* 0x020fe20003f02000 */
[----:B------:R-:W-:-:S12]  /*29c0*/  BRA `(.L_x_46) ;  /* 0x0000000000047947 */ /* 0x000fd80003800000 */
.L_x_45:
[----:B-----5:R-:W-:-:S13]  /*29d0*/  FSETP.EQ.AND P0, PT, R91, RZ, PT ;  /* 0x000000ff5b00720b */ /* 0x020fda0003f02000 */
.L_x_46:
[----:B-1----:R-:W-:Y:S05]  /*29e0*/  BSYNC B0 ;  /* 0x0000000000007941 */ /* 0x002fea0003800000 */
.L_x_44:
[----:B------:R-:W-:Y:S04]  /*29f0*/  BSSY B0, `(.L_x_47) ;  /* 0x0000007000007945 */ /* 0x000fe80003800000 */
[----:B------:R-:W-:Y:S05]  /*2a00*/  @!P2 BRA `(.L_x_48) ;  /* 0x000000000010a947 */ /* 0x000fea0003800000 */
[----:B------:R-:W-:-:S13]  /*2a10*/  LOP3.LUT P2, RZ, R90, 0xff, RZ, 0xc0, !PT ;  /* 0x000000ff5aff7812 */ /* 0x000fda000784c0ff */
[----:B------:R-:W-:Y:S05]  /*2a20*/  @!P2 BRA `(.L_x_49) ;  /* 0x00000000000ca947 */ /* 0x000fea0003800000 */
[----:B-----5:R-:W-:Y:S01]  /*2a30*/  FSETP.EQ.AND P4, PT, R91, RZ, PT ;  /* 0x000000ff5b00720b */ /* 0x020fe20003f82000 */
[----:B------:R-:W-:-:S12]  /*2a40*/  BRA `(.L_x_49) ;  /* 0x0000000000047947 */ /* 0x000fd80003800000 */
.L_x_48:
[----:B-----5:R-:W-:-:S13]  /*2a50*/  FSETP.EQ.AND P4, PT, R91, RZ, PT ;  /* 0x000000ff5b00720b */ /* 0x020fda0003f82000 */
.L_x_49:
[----:B-1----:R-:W-:Y:S05]  /*2a60*/  BSYNC B0 ;  /* 0x0000000000007941 */ /* 0x002fea0003800000 */
.L_x_47:
[----:B------:R-:W-:Y:S01]  /*2a70*/  BSSY B0, `(.L_x_50) ;  /* 0x000001b000007945 */ /* 0x000fe20003800000 */
[----:B------:R-:W-:Y:S01]  /*2a80*/  LOP3.LUT R95, R95, 0x1, RZ, 0x3c, !PT ;  /* 0x000000015f5f7812 */ /* 0x000fe200078e3cff */
[----:B------:R-:W-:Y:S01]  /*2a90*/  IMAD.MOV.U32 R20, RZ, RZ, RZ ;  /* 0x000000ffff147224 */ /* 0x000fe200078e00ff */
[----:B------:R-:W-:Y:S02]  /*2aa0*/  CS2R R6, SRZ ;  /* 0x0000000000067805 */ /* 0x000fe4000001ff00 */
[----:B--23--:R-:W-:Y:S02]  /*2ab0*/  CS2R R4, SRZ ;  /* 0x0000000000047805 */ /* 0x00cfe4000001ff00 */
[----:B------:R-:W-:Y:S02]  /*2ac0*/  CS2R R10, SRZ ;  /* 0x00000000000a7805 */ /* 0x000fe4000001ff00 */
[----:B------:R-:W-:Y:S01]  /*2ad0*/  CS2R R8, SRZ ;  /* 0x0000000000087805 */ /* 0x000fe2000001ff00 */
[----:B------:R-:W-:Y:S06]  /*2ae0*/  @P0 BRA `(.L_x_51) ;  /* 0x00000000004c0947 */ /* 0x000fec0003800000 */
[----:B------:R-:W-:-:S13]  /*2af0*/  ISETP.NE.AND P2, PT, R101, 0x3, PT ;  /* 0x000000036500780c */ /* 0x000fda0003f45270 */
[----:B------:R-:W-:Y:S05]  /*2b00*/  @!P2 BRA `(.L_x_52) ;  /* 0x000000000004a947 */ /* 0x000fea0003800000 */
[----:B------:R-:W-:Y:S01]  /*2b10*/  BPT.TRAP 0x1 ;  /* 0x000000040000795c */ /* 0x000fe20000300000 */
.L_x_52:
[----:B------:R-:W-:Y:S01]  /*2b20*/  SHF.L.U32 R3, R95, 0x1f, RZ ;  /* 0x0000001f5f037819 */ /* 0x000fe200000006ff */
[----:B------:R-:W-:Y:S01]  /*2b30*/  BSSY B1, `(.L_x_53) ;  /* 0x0000005000017945 */ /* 0x000fe20003800000 */
[----:B------:R-:W-:Y:S01]  /*2b40*/  @!P4 LEA R0, R94, UR51, 0x1 ;  /* 0x000000335e00cc11 */ /* 0x000fe2000f8e08ff */
[----:B------:R-:W-:Y:S01]  /*2b50*/  IMAD.MOV.U32 R11, RZ, RZ, RZ ;  /* 0x000000ffff0b7224 */ /* 0x000fe200078e00ff */
[----:B------:R-:W1:Y:S02]  /*2b60*/  SYNCS.PHASECHK.TRANS64.TRYWAIT P2, [UR51+0x60], R3 ;  /* 0x00006003ff0075a7 */ /* 0x000e640008040173 */
[----:B-1----:R-:W-:Y:S05]  /*2b70*/  @!P2 BRA `(.L_x_54) ;  /* 0x0000004c007ca947 */ /* 0x002fea0003800000 */
.L_x_171:
[----:B------:R-:W-:Y:S05]  /*2b80*/  BSYNC B1 ;  /* 0x0000000000017941 */ /* 0x000fea0003800000 */
.L_x_53:
[----:B------:R-:W-:Y:S01]  /*2b90*/  IMAD.MOV.U32 R10, RZ, RZ, RZ ;  /* 0x000000ffff0a7224 */ /* 0x000fe200078e00ff */
[----:B------:R-:W-:Y:S01]  /*2ba0*/  CS2R R8, SRZ ;  /* 0x0000000000087805 */ /* 0x000fe2000001ff00 */
[----:B------:R-:W-:Y:S01]  /*2bb0*/  IMAD.MOV.U32 R6, RZ, RZ, RZ ;  /* 0x000000ffff067224 */ /* 0x000fe200078e00ff */
[----:B-1----:R-:W-:Y:S01]  /*2bc0*/  CS2R R4, SRZ ;  /* 0x0000000000047805 */ /* 0x002fe2000001ff00 */
[----:B------:R-:W-:Y:S01]  /*2bd0*/  @!P4 IMAD R3, R97, 0x2, R0 ;  /* 0x000000026103c824 */ /* 0x000fe200078e0200 */
[----:B------:R-:W-:Y:S05]  /*2be0*/  @!P4 WARPSYNC.ALL ;  /* 0x000000000000c948 */ /* 0x000fea0003800000 */
[----:B------:R1:W2:Y:S01]  /*2bf0*/  @!P4 LDSM.16.M88.4 R8, [R0+0x200] ;  /* 0x000200000008c83b */ /* 0x0002a20000000200 */
[----:B------:R-:W-:-:S03]  /*2c00*/  IMAD.MOV.U32 R20, RZ, RZ, 0x1 ;  /* 0x00000001ff147424 */ /* 0x000fc600078e00ff */
[----:B------:R1:W3:Y:S04]  /*2c10*/  @!P4 LDSM.16.M88.4 R4, [R3+0x200] ;  /* 0x000200000304c83b */ /* 0x0002e80000000200 */
.L_x_51:
[----:B------:R-:W-:Y:S05]  /*2c20*/  BSYNC B0 ;  /* 0x0000000000007941 */ /* 0x000fea0003800000 */
.L_x_50:
[C---:B-12---:R-:W-:Y:S01]  /*2c30*/  IMAD.U32 R0, R8.reuse, 0x10000, RZ ;  /* 0x0001000008007824 */ /* 0x046fe200078e00ff */
[C---:B------:R-:W-:Y:S01]  /*2c40*/  LOP3.LUT R14, R9.reuse, 0xffff0000, RZ, 0xc0, !PT ;  /* 0xffff0000090e7812 */ /* 0x040fe200078ec0ff */
[----:B------:R-:W-:Y:S01]  /*2c50*/  IMAD.U32 R12, R9, 0x10000, RZ ;  /* 0x00010000090c7824 */ /* 0x000fe200078e00ff */
[----:B------:R-:W-:Y:S01]  /*2c60*/  LOP3.LUT R8, R8, 0xffff0000, RZ, 0xc0, !PT ;  /* 0xffff000008087812 */ /* 0x000fe200078ec0ff */
[C---:B------:R-:W-:Y:S01]  /*2c70*/  IMAD.U32 R22, R10.reuse, 0x10000, RZ ;  /* 0x000100000a167824 */ /* 0x040fe200078e00ff */
[----:B------:R-:W-:Y:S01]  /*2c80*/  LOP3.LUT R10, R10, 0xffff0000, RZ, 0xc0, !PT ;  /* 0xffff00000a0a7812 */ /* 0x000fe200078ec0ff */
[C---:B------:R-:W-:Y:S01]  /*2c90*/  IMAD.U32 R100, R11.reuse, 0x10000, RZ ;  /* 0x000100000b647824 */ /* 0x040fe200078e00ff */
[----:B------:R-:W-:Y:S01]  /*2ca0*/  LOP3.LUT R102, R11, 0xffff0000, RZ, 0xc0, !PT ;  /* 0xffff00000b667812 */ /* 0x000fe200078ec0ff */
[C---:B-----5:R-:W-:Y:S01]  /*2cb0*/  FMUL R13, R91.reuse, R12 ;  /* 0x0000000c5b0d7220 */ /* 0x060fe20000400000 */
[C---:B------:R-:W-:Y:S01]  /*2cc0*/  FMUL R3, R91.reuse, R0 ;  /* 0x000000005b037220 */ /* 0x040fe20000400000 */
[C---:B------:R-:W-:Y:S01]  /*2cd0*/  FMUL R12, R91.reuse, R14 ;  /* 0x0000000e5b0c7220 */ /* 0x040fe20000400000 */
[C---:B------:R-:W-:Y:S01]  /*2ce0*/  FMUL R21, R91.reuse, R22 ;  /* 0x000000165b157220 */ /* 0x040fe20000400000 */
[C---:B------:R-:W-:Y:S01]  /*2cf0*/  FMUL R0, R91.reuse, R8 ;  /* 0x000000085b007220 */ /* 0x040fe20000400000 */
[C---:B------:R-:W-:Y:S01]  /*2d00*/  FMUL R22, R91.reuse, R10 ;  /* 0x0000000a5b167220 */ /* 0x040fe20000400000 */
[C---:B------:R-:W-:Y:S01]  /*2d10*/  FMUL R105, R91.reuse, R100 ;  /* 0x000000645b697220 */ /* 0x040fe20000400000 */
[----:B------:R-:W-:Y:S01]  /*2d20*/  FMUL R102, R91, R102 ;  /* 0x000000665b667220 */ /* 0x000fe20000400000 */
[C---:B---3--:R-:W-:Y:S01]  /*2d30*/  IMAD.U32 R108, R5.reuse, 0x10000, RZ ;  /* 0x00010000056c7824 */ /* 0x048fe200078e00ff */
[----:B------:R-:W-:Y:S01]  /*2d40*/  LOP3.LUT R110, R5, 0xffff0000, RZ, 0xc0, !PT ;  /* 0xffff0000056e7812 */ /* 0x000fe200078ec0ff */
[C---:B------:R-:W-:Y:S01]  /*2d50*/  IMAD.U32 R112, R6.reuse, 0x10000, RZ ;  /* 0x0001000006707824 */ /* 0x040fe200078e00ff */
[----:B------:R-:W-:Y:S01]  /*2d60*/  LOP3.LUT R114, R6, 0xffff0000, RZ, 0xc0, !PT ;  /* 0xffff000006727812 */ /* 0x000fe200078ec0ff */
[C---:B------:R-:W-:Y:S01]  /*2d70*/  IMAD.U32 R104, R4.reuse, 0x10000, RZ ;  /* 0x0001000004687824 */ /* 0x040fe200078e00ff */
[----:B------:R-:W-:Y:S01]  /*2d80*/  LOP3.LUT R106, R4, 0xffff0000, RZ, 0xc0, !PT ;  /* 0xffff0000046a7812 */ /* 0x000fe200078ec0ff */
[C---:B------:R-:W-:Y:S01]  /*2d90*/  FFMA R5, R92.reuse, R26, R13 ;  /* 0x0000001a5c057223 */ /* 0x040fe2000000000d */
[C---:B------:R-:W-:Y:S01]  /*2da0*/  FFMA R6, R92.reuse, R27, R12 ;  /* 0x0000001b5c067223 */ /* 0x040fe2000000000c */
[C---:B------:R-:W-:Y:S01]  /*2db0*/  FFMA R4, R92.reuse, R24, R3 ;  /* 0x000000185c047223 */ /* 0x040fe20000000003 */
[C---:B------:R-:W-:Y:S01]  /*2dc0*/  FFMA R25, R92.reuse, R25, R0 ;  /* 0x000000195c197223 */ /* 0x040fe20000000000 */
[C---:B------:R-:W-:Y:S01]  /*2dd0*/  FFMA R28, R92.reuse, R28, R21 ;  /* 0x0000001c5c1c7223 */ /* 0x040fe20000000015 */
[C---:B------:R-:W-:Y:S01]  /*2de0*/  FFMA R29, R92.reuse, R29, R22 ;  /* 0x0000001d5c1d7223 */ /* 0x040fe20000000016 */
[C---:B------:R-:W-:Y:S01]  /*2df0*/  FFMA R30, R92.reuse, R30, R105 ;  /* 0x0000001e5c1e7223 */ /* 0x040fe20000000069 */
[----:B------:R-:W-:Y:S01]  /*2e00*/  FFMA R31, R92, R31, R102 ;  /* 0x0000001f5c1f7223 */ /* 0x000fe20000000066 */
[C---:B------:R-:W-:Y:S01]  /*2e10*/  LOP3.LUT R8, R7.reuse, 0xffff0000, RZ, 0xc0, !PT ;  /* 0xffff000007087812 */ /* 0x040fe200078ec0ff */
[----:B------:R-:W-:Y:S01]  /*2e20*/  IMAD.U32 R116, R7, 0x10000, RZ ;  /* 0x0001000007747824 */ /* 0x000fe200078e00ff */
[----:B------:R-:W-:Y:S01]  /*2e30*/  F2FP.RELU.BF16.F32.PACK_AB R5, R6, R5 ;  /* 0x000000050605723e */ /* 0x000fe200000018ff */
[----:B------:R-:W-:Y:S01]  /*2e40*/  FMUL R27, R91, R108 ;  /* 0x0000006c5b1b7220 */ /* 0x000fe20000400000 */
[----:B------:R-:W-:Y:S01]  /*2e50*/  F2FP.RELU.BF16.F32.PACK_AB R4, R25, R4 ;  /* 0x000000041904723e */ /* 0x000fe200000018ff */
[----:B------:R-:W-:Y:S01]  /*2e60*/  FMUL R110, R91, R110 ;  /* 0x0000006e5b6e7220 */ /* 0x000fe20000400000 */
[----:B------:R-:W-:Y:S01]  /*2e70*/  F2FP.RELU.BF16.F32.PACK_AB R6, R29, R28 ;  /* 0x0000001c1d06723e */ /* 0x000fe200000018ff */
[----:B------:R-:W-:Y:S01]  /*2e80*/  FMUL R25, R91, R104 ;  /* 0x000000685b197220 */ /* 0x000fe20000400000 */
[----:B------:R-:W-:Y:S01]  /*2e90*/  F2FP.RELU.BF16.F32.PACK_AB R7, R31, R30 ;  /* 0x0000001e1f07723e */ /* 0x000fe200000018ff */
[C---:B------:R-:W-:Y:S01]  /*2ea0*/  FMUL R106, R91.reuse, R106 ;  /* 0x0000006a5b6a7220 */ /* 0x040fe20000400000 */
[C---:B------:R-:W-:Y:S01]  /*2eb0*/  FMUL R29, R91.reuse, R112 ;  /* 0x000000705b1d7220 */ /* 0x040fe20000400000 */
[C---:B------:R-:W-:Y:S01]  /*2ec0*/  FMUL R114, R91.reuse, R114 ;  /* 0x000000725b727220 */ /* 0x040fe20000400000 */
[C---:B------:R-:W-:Y:S01]  /*2ed0*/  FMUL R31, R91.reuse, R116 ;  /* 0x000000745b1f7220 */ /* 0x040fe20000400000 */
[----:B------:R-:W-:Y:S01]  /*2ee0*/  FMUL R26, R91, R8 ;  /* 0x000000085b1a7220 */ /* 0x000fe20000400000 */
        /* <DEDUP_REMOVED lines=8> */
[----:B------:R-:W-:Y:S01]  /*2f70*/  LEA R14, R94, UR51, 0x1 ;  /* 0x000000335e0e7c11 */ /* 0x000fe2000f8e08ff */
[----:B------:R-:W-:Y:S05]  /*2f80*/  WARPSYNC.ALL ;  /* 0x0000000000007948 */ /* 0x000fea0003800000 */
[----:B------:R-:W-:Y:S01]  /*2f90*/  F2FP.RELU.BF16.F32.PACK_AB R9, R10, R9 ;  /* 0x000000090a09723e */ /* 0x000fe200000018ff */
[----:B------:R-:W-:Y:S01]  /*2fa0*/  IMAD R15, R97, 0x2, R14 ;  /* 0x00000002610f7824 */ /* 0x000fe200078e020e */
[----:B------:R-:W-:Y:S01]  /*2fb0*/  F2FP.RELU.BF16.F32.PACK_AB R8, R33, R8 ;  /* 0x000000082108723e */ /* 0x000fe200000018ff */
[----:B------:R1:W-:Y:S01]  /*2fc0*/  STSM.16.M88.4 [R14+0x200], R4 ;  /* 0x000200040e007844 */ /* 0x0003e20000000200 */
[----:B------:R-:W-:Y:S01]  /*2fd0*/  F2FP.RELU.BF16.F32.PACK_AB R10, R37, R36 ;  /* 0x00000024250a723e */ /* 0x000fe200000018ff */
[----:B------:R-:W-:Y:S01]  /*2fe0*/  BSSY B0, `(.L_x_55) ;  /* 0x0000012000007945 */ /* 0x000fe20003800000 */
[----:B------:R-:W-:-:S02]  /*2ff0*/  F2FP.RELU.BF16.F32.PACK_AB R11, R24, R11 ;  /* 0x0000000b180b723e */ /* 0x000fc400000018ff */
[----:B------:R-:W-:-:S03]  /*3000*/  ISETP.GT.U32.AND P2, PT, R98, 0x3e, PT ;  /* 0x0000003e6200780c */ /* 0x000fc60003f44070 */
[----:B------:R1:W-:Y:S01]  /*3010*/  STSM.16.M88.4 [R15+0x200], R8 ;  /* 0x000200080f007844 */ /* 0x0003e20000000200 */
[----:B------:R-:W-:Y:S01]  /*3020*/  @!PT LDS RZ, [RZ] ;  /* 0x00000000fffff984 */ /* 0x000fe20000000800 */
[----:B------:R-:W-:Y:S01]  /*3030*/  @!PT LDS RZ, [RZ] ;  /* 0x00000000fffff984 */ /* 0x000fe20000000800 */
[----:B------:R-:W-:Y:S01]  /*3040*/  @!PT LDS RZ, [RZ] ;  /* 0x00000000fffff984 */ /* 0x000fe20000000800 */
[----:B------:R-:W-:Y:S01]  /*3050*/  @!PT LDS RZ, [RZ] ;  /* 0x00000000fffff984 */ /* 0x000fe20000000800 */
[----:B------:R2:W-:Y:S06]  /*3060*/  MEMBAR.ALL.CTA ;  /* 0x0000000000007992 */ /* 0x0005ec0000008000 */
[----:B--2---:R-:W2:Y:S02]  /*3070*/  FENCE.VIEW.ASYNC.S ;  /* 0x00000000000073c6 */ /* 0x004ea40000000000 */
[----:B--2---:R-:W-:Y:S06]  /*3080*/  BAR.SYNC.DEFER_BLOCKING 0x1, 0x100 ;  /* 0x0044000000007b1d */ /* 0x004fec0000010000 */
[----:B------:R-:W-:Y:S05]  /*3090*/  @P2 BRA `(.L_x_56) ;  /* 0x0000000000182947 */ /* 0x000fea0003800000 */
[----:B------:R-:W-:Y:S02]  /*30a0*/  UIADD3 UR4, UP0, UR54, 0x4f0, URZ ;  /* 0x000004f036047890 */ /* 0x000fe4000ff1e03f */
[----:B------:R-:W-:Y:S02]  /*30b0*/  UIADD3 UR44, UR51, 0x200, URZ ;  /* 0x00000200332c7890 */ /* 0x000fe4000fffe03f */
[----:B------:R-:W-:-:S09]  /*30c0*/  UIADD3.X UR5, URZ, UR55, URZ, UP0, !UPT ;  /* 0x000000373f057290 */ /* 0x000fd200087fe43f */
[----:B------:R2:W-:Y:S01]  /*30d0*/  UTMASTG.3D [UR44], [UR4] ;  /* 0x0000002c040073b5 */ /* 0x0005e20008010000 */
[----:B------:R0:W-:Y:S01]  /*30e0*/  UTMACMDFLUSH ;  /* 0x00000000000079b7 */ /* 0x0001e20000000000 */
[----:B--2---:R-:W-:-:S04]  /*30f0*/  DEPBAR.LE SB0, 0x1 ;  /* 0x000080400000791a */ /* 0x004fc80000000000 */
.L_x_56:
[----:B------:R-:W-:Y:S05]  /*3100*/  BSYNC B0 ;  /* 0x0000000000007941 */ /* 0x000fea0003800000 */
.L_x_55:
[----:B------:R-:W-:Y:S01]  /*3110*/  BAR.SYNC.DEFER_BLOCKING 0x1, 0x100 ;  /* 0x0044000000007b1d */ /* 0x000fe20000010000 */
[----:B------:R-:W-:Y:S01]  /*3120*/  ISETP.NE.AND P3, PT, RZ, UR41, PT ;  /* 0x00000029ff007c0c */ /* 0x000fe2000bf65270 */
[----:B------:R-:W-:-:S12]  /*3130*/  VIADD R23, R14, 0x200 ;  /* 0x000002000e177836 */ /* 0x000fd80000000000 */
[----:B------:R-:W-:Y:S05]  /*3140*/  @!P3 BRA `(.L_x_57) ;  /* 0x000000000034b947 */ /* 0x000fea0003800000 */
[----:B------:R-:W-:Y:S04]  /*3150*/  BSSY B0, `(.L_x_58) ;  /* 0x0000009000007945 */ /* 0x000fe80003800000 */
[----:B------:R-:W-:Y:S05]  /*3160*/  @P0 BRA `(.L_x_59) ;  /* 0x00000000001c0947 */ /* 0x000fea0003800000 */
[----:B------:R-:W-:-:S13]  /*3170*/  ISETP.NE.AND P3, PT, R101, 0x3, PT ;  /* 0x000000036500780c */ /* 0x000fda0003f65270 */
[----:B------:R-:W-:Y:S05]  /*3180*/  @!P3 BRA `(.L_x_60) ;  /* 0x000000000004b947 */ /* 0x000fea0003800000 */
[----:B------:R-:W-:Y:S01]  /*3190*/  BPT.TRAP 0x1 ;  /* 0x000000040000795c */ /* 0x000fe20000300000 */
.L_x_60:
[----:B------:R-:W-:-:S04]  /*31a0*/  ULEA UR4, UR40, UR51, 0x3 ;  /* 0x0000003328047291 */ /* 0x000fc8000f8e183f */
[----:B------:R-:W-:-:S04]  /*31b0*/  UIADD3 UR4, UR4, 0x80, URZ ;  /* 0x0000008004047890 */ /* 0x000fc8000fffe03f */
[----:B------:R-:W-:-:S09]  /*31c0*/  UPRMT UR4, UR50, 0x654, UR4 ;  /* 0x0000065432047896 */ /* 0x000fd20008000004 */
[----:B------:R-:W-:Y:S03]  /*31d0*/  SYNCS.ARRIVE.TRANS64.RED.A1T0 RZ, [UR4], RZ ;  /* 0x000000ffffff79a7 */ /* 0x000fe60008100404 */
.L_x_59:
[----:B------:R-:W-:Y:S05]  /*31e0*/  BSYNC B0 ;  /* 0x0000000000007941 */ /* 0x000fea0003800000 */
.L_x_58:
[----:B------:R-:W-:-:S04]  /*31f0*/  UIADD3 UR40, UR40, 0x1, URZ ;  /* 0x0000000128287890 */ /* 0x000fc8000fffe03f */
[----:B------:R-:W-:-:S04]  /*3200*/  UISETP.NE.AND UP0, UPT, UR40, 0x4, UPT ;  /* 0x000000042800788c */ /* 0x000fc8000bf05270 */
[----:B------:R-:W-:-:S12]  /*3210*/  USEL UR40, UR40, URZ, UP0 ;  /* 0x0000003f28287287 */ /* 0x000fd80008000000 */
.L_x_57:
[----:B------:R-:W-:Y:S04]  /*3220*/  BSSY B0, `(.L_x_61) ;  /* 0x0000032000007945 */ /* 0x000fe80003800000 */
[----:B------:R-:W-:Y:S05]  /*3230*/  @P0 BRA `(.L_x_62) ;  /* 0x0000000000c00947 */ /* 0x000fea0003800000 */
[----:B------:R-:W-:-:S13]  /*3240*/  ISETP.NE.AND P3, PT, R101, 0x3, PT ;  /* 0x000000036500780c */ /* 0x000fda0003f65270 */
[----:B------:R-:W-:Y:S05]  /*3250*/  @!P3 BRA `(.L_x_63) ;  /* 0x000000000004b947 */ /* 0x000fea0003800000 */
[----:B------:R-:W-:Y:S01]  /*3260*/  BPT.TRAP 0x1 ;  /* 0x000000040000795c */ /* 0x000fe20000300000 */
.L_x_63:
[----:B-1----:R-:W-:Y:S01]  /*3270*/  LEA R4, R20, UR51, 0x3 ;  /* 0x0000003314047c11 */ /* 0x002fe2000f8e18ff */
[----:B------:R-:W-:Y:S01]  /*3280*/  BSSY B1, `(.L_x_64) ;  /* 0x0000004000017945 */ /* 0x000fe20003800000 */
[----:B------:R-:W-:-:S04]  /*3290*/  SHF.L.U32 R5, R95, 0x1f, RZ ;  /* 0x0000001f5f057819 */ /* 0x000fc800000006ff */
[----:B------:R-:W1:Y:S02]  /*32a0*/  SYNCS.PHASECHK.TRANS64.TRYWAIT P3, [R4+URZ+0x60], R5 ;  /* 0x00006005040075a7 */ /* 0x000e64000806017f */
[----:B-1----:R-:W-:Y:S05]  /*32b0*/  @!P3 BRA `(.L_x_65) ;  /* 0x0000004400c4b947 */ /* 0x002fea0003800000 */
.L_x_172:
[----:B------:R-:W-:Y:S05]  /*32c0*/  BSYNC B1 ;  /* 0x0000000000017941 */ /* 0x000fea0003800000 */
.L_x_64:
[----:B------:R-:W-:Y:S05]  /*32d0*/  @P4 BRA `(.L_x_66) ;  /* 0x0000000000944947 */ /* 0x000fea0003800000 */
[----:B------:R-:W-:Y:S01]  /*32e0*/  IMAD R0, R20, 0x2000, R23 ;  /* 0x0000200014007824 */ /* 0x000fe200078e0217 */
[----:B------:R-:W-:Y:S05]  /*32f0*/  WARPSYNC.ALL ;  /* 0x0000000000007948 */ /* 0x000fea0003800000 */
[----:B------:R-:W-:Y:S01]  /*3300*/  IMAD R3, R97, 0x2, R0 ;  /* 0x0000000261037824 */ /* 0x000fe200078e0200 */
[----:B-1----:R-:W1:Y:S04]  /*3310*/  LDSM.16.M88.4 R4, [R0] ;  /* 0x000000000004783b */ /* 0x002e680000000200 */
[----:B------:R-:W2:Y:S01]  /*3320*/  LDSM.16.M88.4 R28, [R3] ;  /* 0x00000000031c783b */ /* 0x000ea20000000200 */
[C---:B-1----:R-:W-:Y:S01]  /*3330*/  IMAD.U32 R8, R4.reuse, 0x10000, RZ ;  /* 0x0001000004087824 */ /* 0x042fe200078e00ff */
[----:B------:R-:W-:Y:S01]  /*3340*/  LOP3.LUT R4, R4, 0xffff0000, RZ, 0xc0, !PT ;  /* 0xffff000004047812 */ /* 0x000fe200078ec0ff */
[----:B------:R-:W-:Y:S01]  /*3350*/  IMAD.U32 R22, R6, 0x10000, RZ ;  /* 0x0001000006167824 */ /* 0x000fe200078e00ff */
[----:B------:R-:W-:Y:S01]  /*3360*/  LOP3.LUT R12, R5, 0xffff0000, RZ, 0xc0, !PT ;  /* 0xffff0000050c7812 */ /* 0x000fe200078ec0ff */
[----:B--2---:R-:W-:Y:S01]  /*3370*/  IMAD.U32 R26, R28, 0x10000, RZ ;  /* 0x000100001c1a7824 */ /* 0x004fe200078e00ff */
[----:B------:R-:W-:Y:S01]  /*3380*/  LOP3.LUT R6, R6, 0xffff0000, RZ, 0xc0, !PT ;  /* 0xffff000006067812 */ /* 0x000fe200078ec0ff */
[----:B------:R-:W-:Y:S01]  /*3390*/  IMAD.U32 R34, R30, 0x10000, RZ ;  /* 0x000100001e227824 */ /* 0x000fe200078e00ff */
[----:B------:R-:W-:Y:S01]  /*33a0*/  LOP3.LUT R102, R7, 0xffff0000, RZ, 0xc0, !PT ;  /* 0xffff000007667812 */ /* 0x000fe200078ec0ff */
[----:B------:R-:W-:Y:S01]  /*33b0*/  IMAD.U32 R10, R5, 0x10000, RZ ;  /* 0x00010000050a7824 */ /* 0x000fe200078e00ff */
[----:B------:R-:W-:Y:S01]  /*33c0*/  LOP3.LUT R28, R28, 0xffff0000, RZ, 0xc0, !PT ;  /* 0xffff00001c1c7812 */ /* 0x000fe200078ec0ff */
[----:B------:R-:W-:Y:S01]  /*33d0*/  IMAD.U32 R24, R7, 0x10000, RZ ;  /* 0x0001000007187824 */ /* 0x000fe200078e00ff */
[C---:B------:R-:W-:Y:S01]  /*33e0*/  LOP3.LUT R110, R29.reuse, 0xffff0000, RZ, 0xc0, !PT ;  /* 0xffff00001d6e7812 */ /* 0x040fe200078ec0ff */
[----:B------:R-:W-:Y:S01]  /*33f0*/  IMAD.U32 R32, R29, 0x10000, RZ ;  /* 0x000100001d207824 */ /* 0x000fe200078e00ff */
[----:B------:R-:W-:Y:S01]  /*3400*/  LOP3.LUT R30, R30, 0xffff0000, RZ, 0xc0, !PT ;  /* 0xffff00001e1e7812 */ /* 0x000fe200078ec0ff */
[C---:B------:R-:W-:Y:S01]  /*3410*/  IMAD.U32 R36, R31.reuse, 0x10000, RZ ;  /* 0x000100001f247824 */ /* 0x040fe200078e00ff */
[----:B------:R-:W-:Y:S01]  /*3420*/  LOP3.LUT R38, R31, 0xffff0000, RZ, 0xc0, !PT ;  /* 0xffff00001f267812 */ /* 0x000fe200078ec0ff */
[C---:B------:R-:W-:Y:S01]  /*3430*/  FMUL R21, R91.reuse, R22 ;  /* 0x000000165b157220 */ /* 0x040fe20000400000 */
        /* <DEDUP_REMOVED lines=14> */
[----:B------:R-:W-:-:S07]  /*3520*/  FMUL R26, R91, R38 ;  /* 0x000000265b1a7220 */ /* 0x000fce0000400000 */
.L_x_66:
[----:B------:R-:W-:-:S07]  /*3530*/  VIADD R20, R20, 0x1 ;  /* 0x0000000114147836 */ /* 0x000fce0000000000 */
.L_x_62:
[----:B------:R-:W-:Y:S05]  /*3540*/  BSYNC B0 ;  /* 0x0000000000007941 */ /* 0x000fea0003800000 */
.L_x_61:
[C---:B-1----:R-:W-:Y:S01]  /*3550*/  FFMA R5, R92.reuse, R42, R13 ;  /* 0x0000002a5c057223 */ /* 0x042fe2000000000d */
[C---:B------:R-:W-:Y:S01]  /*3560*/  FFMA R6, R92.reuse, R43, R12 ;  /* 0x0000002b5c067223 */ /* 0x040fe2000000000c */
        /* <DEDUP_REMOVED lines=14> */
[----:B------:R-:W-:Y:S01]  /*3650*/  F2FP.RELU.BF16.F32.PACK_AB R5, R6, R5 ;  /* 0x000000050605723e */ /* 0x000fe200000018ff */
[----:B------:R-:W-:Y:S05]  /*3660*/  WARPSYNC.ALL ;  /* 0x0000000000007948 */ /* 0x000fea0003800000 */
[----:B------:R-:W-:Y:S01]  /*3670*/  F2FP.RELU.BF16.F32.PACK_AB R4, R41, R4 ;  /* 0x000000042904723e */ /* 0x000fe200000018ff */
[----:B------:R-:W-:Y:S01]  /*3680*/  BSSY B0, `(.L_x_67) ;  /* 0x000001a000007945 */ /* 0x000fe20003800000 */
[----:B------:R-:W-:-:S02]  /*3690*/  F2FP.RELU.BF16.F32.PACK_AB R6, R45, R44 ;  /* 0x0000002c2d06723e */ /* 0x000fc400000018ff */
[----:B------:R-:W-:Y:S02]  /*36a0*/  F2FP.RELU.BF16.F32.PACK_AB R7, R8, R7 ;  /* 0x000000070807723e */ /* 0x000fe400000018ff */
[----:B------:R-:W-:Y:S02]  /*36b0*/  F2FP.RELU.BF16.F32.PACK_AB R9, R10, R9 ;  /* 0x000000090a09723e */ /* 0x000fe400000018ff */
[----:B------:R-:W-:Y:S01]  /*36c0*/  F2FP.RELU.BF16.F32.PACK_AB R8, R49, R48 ;  /* 0x000000303108723e */ /* 0x000fe200000018ff */
[----:B------:R1:W-:Y:S01]  /*36d0*/  STSM.16.M88.4 [R14+0x2200], R4 ;  /* 0x002200040e007844 */ /* 0x0003e20000000200 */
[----:B------:R-:W-:Y:S02]  /*36e0*/  F2FP.RELU.BF16.F32.PACK_AB R10, R53, R52 ;  /* 0x00000034350a723e */ /* 0x000fe400000018ff */
[----:B------:R-:W-:-:S05]  /*36f0*/  F2FP.RELU.BF16.F32.PACK_AB R11, R24, R11 ;  /* 0x0000000b180b723e */ /* 0x000fca00000018ff */
        /* <DEDUP_REMOVED lines=11> */
[----:B------:R-:W-:Y:S02]  /*37b0*/  UIADD3 UR4, UR51, 0x2200, URZ ;  /* 0x0000220033047890 */ /* 0x000fe4000fffe03f */
[----:B------:R-:W-:Y:S01]  /*37c0*/  UIADD3.X UR9, URZ, UR55, URZ, UP0, !UPT ;  /* 0x000000373f097290 */ /* 0x000fe200087fe43f */
[----:B------:R-:W-:Y:S01]  /*37d0*/  UMOV UR6, UR46 ;  /* 0x0000002e00067c82 */ /* 0x000fe20008000000 */
[----:B------:R-:W-:-:S07]  /*37e0*/  UMOV UR7, UR47 ;  /* 0x0000002f00077c82 */ /* 0x000fce0008000000 */
[----:B------:R2:W-:Y:S01]  /*37f0*/  UTMASTG.3D [UR4], [UR8] ;  /* 0x00000004080073b5 */ /* 0x0005e20008010000 */
[----:B------:R0:W-:Y:S01]  /*3800*/  UTMACMDFLUSH ;  /* 0x00000000000079b7 */ /* 0x0001e20000000000 */
[----:B--2---:R-:W-:-:S04]  /*3810*/  DEPBAR.LE SB0, 0x1 ;  /* 0x000080400000791a */ /* 0x004fc80000000000 */
.L_x_68:
[----:B------:R-:W-:Y:S05]  /*3820*/  BSYNC B0 ;  /* 0x0000000000007941 */ /* 0x000fea0003800000 */
.L_x_67:
[----:B------:R-:W-:Y:S06]  /*3830*/  BAR.SYNC.DEFER_BLOCKING 0x1, 0x100 ;  /* 0x0044000000007b1d */ /* 0x000fec0000010000 */
[----:B------:R-:W-:Y:S04]  /*3840*/  BSSY B0, `(.L_x_69) ;  /* 0x0000009000007945 */ /* 0x000fe80003800000 */
[----:B------:R-:W-:Y:S05]  /*3850*/  @P0 BRA `(.L_x_70) ;  /* 0x00000000001c0947 */ /* 0x000fea0003800000 */
[----:B------:R-:W-:-:S13]  /*3860*/  ISETP.NE.AND P3, PT, R101, 0x3, PT ;  /* 0x000000036500780c */ /* 0x000fda0003f65270 */
[----:B------:R-:W-:Y:S05]  /*3870*/  @!P3 BRA `(.L_x_71) ;  /* 0x000000000004b947 */ /* 0x000fea0003800000 */
[----:B------:R-:W-:Y:S01]  /*3880*/  BPT.TRAP 0x1 ;  /* 0x000000040000795c */ /* 0x000fe20000300000 */
.L_x_71:
[----:B------:R-:W-:-:S04]  /*3890*/  ULEA UR4, UR40, UR51, 0x3 ;  /* 0x0000003328047291 */ /* 0x000fc8000f8e183f */
[----:B------:R-:W-:-:S04]  /*38a0*/  UIADD3 UR4, UR4, 0x80, URZ ;  /* 0x0000008004047890 */ /* 0x000fc8000fffe03f */
[----:B------:R-:W-:-:S09]  /*38b0*/  UPRMT UR4, UR50, 0x654, UR4 ;  /* 0x0000065432047896 */ /* 0x000fd20008000004 */
[----:B------:R-:W-:Y:S03]  /*38c0*/  SYNCS.ARRIVE.TRANS64.RED.A1T0 RZ, [UR4], RZ ;  /* 0x000000ffffff79a7 */ /* 0x000fe60008100404 */
.L_x_70:
[----:B------:R-:W-:Y:S05]  /*38d0*/  BSYNC B0 ;  /* 0x0000000000007941 */ /* 0x000fea0003800000 */
.L_x_69:
[----:B------:R-:W-:Y:S01]  /*38e0*/  UIADD3 UR40, UR40, 0x1, URZ ;  /* 0x0000000128287890 */ /* 0x000fe2000fffe03f */
[----:B------:R-:W-:Y:S01]  /*38f0*/  BSSY B0, `(.L_x_72) ;  /* 0x0000039000007945 */ /* 0x000fe20003800000 */
[----:B-1----:R-:W-:Y:S02]  /*3900*/  IMAD.MOV.U32 R8, RZ, RZ, R95 ;  /* 0x000000ffff087224 */ /* 0x002fe400078e005f */
[----:B------:R-:W-:-:S04]  /*3910*/  UISETP.NE.AND UP0, UPT, UR40, 0x4, UPT ;  /* 0x000000042800788c */ /* 0x000fc8000bf05270 */
[----:B------:R-:W-:Y:S01]  /*3920*/  USEL UR40, UR40, URZ, UP0 ;  /* 0x0000003f28287287 */ /* 0x000fe20008000000 */
[----:B------:R-:W-:Y:S11]  /*3930*/  @P0 BRA `(.L_x_73) ;  /* 0x0000000000d00947 */ /* 0x000ff60003800000 */
[----:B------:R-:W-:-:S13]  /*3940*/  ISETP.NE.AND P3, PT, R101, 0x3, PT ;  /* 0x000000036500780c */ /* 0x000fda0003f65270 */
[----:B------:R-:W-:Y:S05]  /*3950*/  @!P3 BRA `(.L_x_74) ;  /* 0x000000000004b947 */ /* 0x000fea0003800000 */
[----:B------:R-:W-:Y:S01]  /*3960*/  BPT.TRAP 0x1 ;  /* 0x000000040000795c */ /* 0x000fe20000300000 */
.L_x_74:
[C---:B------:R-:W-:Y:S01]  /*3970*/  LEA R4, R20.reuse, UR51, 0x3 ;  /* 0x0000003314047c11 */ /* 0x040fe2000f8e18ff */
[----:B------:R-:W-:Y:S01]  /*3980*/  VIADD R9, R20, 0x1 ;  /* 0x0000000114097836 */ /* 0x000fe20000000000 */
[----:B------:R-:W-:Y:S01]  /*3990*/  SHF.L.U32 R5, R95, 0x1f, RZ ;  /* 0x0000001f5f057819 */ /* 0x000fe200000006ff */
[----:B------:R-:W-:Y:S03]  /*39a0*/  BSSY B1, `(.L_x_75) ;  /* 0x0000005000017945 */ /* 0x000fe60003800000 */
[----:B------:R-:W1:Y:S01]  /*39b0*/  SYNCS.PHASECHK.TRANS64.TRYWAIT P5, [R4+URZ+0x60], R5 ;  /* 0x00006005040075a7 */ /* 0x000e6200080a017f */
[----:B------:R-:W-:-:S04]  /*39c0*/  ISETP.NE.AND P3, PT, R9, 0x4, PT ;  /* 0x000000040900780c */ /* 0x000fc80003f65270 */
[----:B------:R-:W-:Y:S01]  /*39d0*/  SEL R38, RZ, 0x1, P3 ;  /* 0x00000001ff267807 */ /* 0x000fe20001800000 */
[----:B-1----:R-:W-:Y:S08]  /*39e0*/  @!P5 BRA `(.L_x_76) ;  /* 0x00000040000cd947 */ /* 0x002ff00003800000 */
.L_x_173:
[----:B------:R-:W-:Y:S05]  /*39f0*/  BSYNC B1 ;  /* 0x0000000000017941 */ /* 0x000fea0003800000 */
.L_x_75:
[----:B------:R-:W-:Y:S05]  /*3a00*/  @P4 BRA `(.L_x_77) ;  /* 0x0000000000944947 */ /* 0x000fea0003800000 */
[----:B------:R-:W-:Y:S01]  /*3a10*/  IMAD R22, R20, 0x2000, R23 ;  /* 0x0000200014167824 */ /* 0x000fe200078e0217 */
[----:B------:R-:W-:Y:S05]  /*3a20*/  WARPSYNC.ALL ;  /* 0x0000000000007948 */ /* 0x000fea0003800000 */
[----:B------:R-:W-:Y:S01]  /*3a30*/  IMAD R25, R97, 0x2, R22 ;  /* 0x0000000261197824 */ /* 0x000fe200078e0216 */
[----:B-1----:R-:W1:Y:S05]  /*3a40*/  LDSM.16.M88.4 R4, [R22] ;  /* 0x000000001604783b */ /* 0x002e6a0000000200 */
[----:B------:R-:W2:Y:S01]  /*3a50*/  LDSM.16.M88.4 R24, [R25] ;  /* 0x000000001918783b */ /* 0x000ea20000000200 */
[C---:B-1----:R-:W-:Y:S01]  /*3a60*/  IMAD.U32 R0, R4.reuse, 0x10000, RZ ;  /* 0x0001000004007824 */ /* 0x042fe200078e00ff */
[----:B------:R-:W-:Y:S01]  /*3a70*/  LOP3.LUT R4, R4, 0xffff0000, RZ, 0xc0, !PT ;  /* 0xffff000004047812 */ /* 0x000fe200078ec0ff */
[C---:B------:R-:W-:Y:S01]  /*3a80*/  IMAD.U32 R10, R6.reuse, 0x10000, RZ ;  /* 0x00010000060a7824 */ /* 0x040fe200078e00ff */
[C---:B------:R-:W-:Y:S01]  /*3a90*/  LOP3.LUT R12, R5.reuse, 0xffff0000, RZ, 0xc0, !PT ;  /* 0xffff0000050c7812 */ /* 0x040fe200078ec0ff */
[----:B------:R-:W-:Y:S01]  /*3aa0*/  IMAD.U32 R8, R5, 0x10000, RZ ;  /* 0x0001000005087824 */ /* 0x000fe200078e00ff */
[----:B------:R-:W-:Y:S01]  /*3ab0*/  LOP3.LUT R6, R6, 0xffff0000, RZ, 0xc0, !PT ;  /* 0xffff000006067812 */ /* 0x000fe200078ec0ff */
[C---:B--2---:R-:W-:Y:S01]  /*3ac0*/  IMAD.U32 R32, R26.reuse, 0x10000, RZ ;  /* 0x000100001a207824 */ /* 0x044fe200078e00ff */
[----:B------:R-:W-:Y:S01]  /*3ad0*/  LOP3.LUT R26, R26, 0xffff0000, RZ, 0xc0, !PT ;  /* 0xffff00001a1a7812 */ /* 0x000fe200078ec0ff */
[C---:B------:R-:W-:Y:S01]  /*3ae0*/  IMAD.U32 R28, R24.reuse, 0x10000, RZ ;  /* 0x00010000181c7824 */ /* 0x040fe200078e00ff */
[C---:B------:R-:W-:Y:S01]  /*3af0*/  LOP3.LUT R102, R7.reuse, 0xffff0000, RZ, 0xc0, !PT ;  /* 0xffff000007667812 */ /* 0x040fe200078ec0ff */
[----:B------:R-:W-:Y:S01]  /*3b00*/  IMAD.U32 R20, R7, 0x10000, RZ ;  /* 0x0001000007147824 */ /* 0x000fe200078e00ff */
[----:B------:R-:W-:Y:S01]  /*3b10*/  LOP3.LUT R24, R24, 0xffff0000, RZ, 0xc0, !PT ;  /* 0xffff000018187812 */ /* 0x000fe200078ec0ff */
[C---:B------:R-:W-:Y:S01]  /*3b20*/  IMAD.U32 R30, R25.reuse, 0x10000, RZ ;  /* 0x00010000191e7824 */ /* 0x040fe200078e00ff */
        /* <DEDUP_REMOVED lines=19> */
.L_x_77:
[----:B------:R-:W-:Y:S02]  /*3c60*/  LOP3.LUT R8, R95, R38, RZ, 0x3c, !PT ;  /* 0x000000265f087212 */ /* 0x000fe400078e3cff */
[----:B------:R-:W-:-:S07]  /*3c70*/  SEL R20, R9, RZ, P3 ;  /* 0x000000ff09147207 */ /* 0x000fce0001800000 */
.L_x_73:
[----:B------:R-:W-:Y:S05]  /*3c80*/  BSYNC B0 ;  /* 0x0000000000007941 */ /* 0x000fea0003800000 */
.L_x_72:
        /* <DEDUP_REMOVED lines=23> */
[----:B------:R-:W-:Y:S02]  /*3e00*/  F2FP.RELU.BF16.F32.PACK_AB R65, R67, R66 ;  /* 0x000000424341723e */ /* 0x000fe400000018ff */
[----:B------:R-:W-:Y:S01]  /*3e10*/  F2FP.RELU.BF16.F32.PACK_AB R66, R69, R68 ;  /* 0x000000444542723e */ /* 0x000fe200000018ff */
[----:B------:R1:W-:Y:S01]  /*3e20*/  STSM.16.M88.4 [R14+0x4200], R4 ;  /* 0x004200040e007844 */ /* 0x0003e20000000200 */
        /* <DEDUP_REMOVED lines=19> */
.L_x_79:
[----:B------:R-:W-:Y:S05]  /*3f60*/  BSYNC B0 ;  /* 0x0000000000007941 */ /* 0x000fea0003800000 */
.L_x_78:
[----:B------:R-:W-:Y:S06]  /*3f70*/  BAR.SYNC.DEFER_BLOCKING 0x1, 0x100 ;  /* 0x0044000000007b1d */ /* 0x000fec0000010000 */
[----:B------:R-:W-:Y:S04]  /*3f80*/  BSSY B0, `(.L_x_80) ;  /* 0x0000009000007945 */ /* 0x000fe80003800000 */
[----:B------:R-:W-:Y:S05]  /*3f90*/  @P0 BRA `(.L_x_81) ;  /* 0x00000000001c0947 */ /* 0x000fea0003800000 */
[----:B------:R-:W-:-:S13]  /*3fa0*/  ISETP.NE.AND P3, PT, R101, 0x3, PT ;  /* 0x000000036500780c */ /* 0x000fda0003f65270 */
[----:B------:R-:W-:Y:S05]  /*3fb0*/  @!P3 BRA `(.L_x_82) ;  /* 0x000000000004b947 */ /* 0x000fea0003800000 */
[----:B------:R-:W-:Y:S01]  /*3fc0*/  BPT.TRAP 0x1 ;  /* 0x000000040000795c */ /* 0x000fe20000300000 */
.L_x_82:
[----:B------:R-:W-:-:S04]  /*3fd0*/  ULEA UR4, UR40, UR51, 0x3 ;  /* 0x0000003328047291 */ /* 0x000fc8000f8e183f */
[----:B------:R-:W-:-:S04]  /*3fe0*/  UIADD3 UR4, UR4, 0x80, URZ ;  /* 0x0000008004047890 */ /* 0x000fc8000fffe03f */
[----:B------:R-:W-:-:S09]  /*3ff0*/  UPRMT UR4, UR50, 0x654, UR4 ;  /* 0x0000065432047896 */ /* 0x000fd20008000004 */
[----:B------:R-:W-:Y:S03]  /*4000*/  SYNCS.ARRIVE.TRANS64.RED.A1T0 RZ, [UR4], RZ ;  /* 0x000000ffffff79a7 */ /* 0x000fe60008100404 */
.L_x_81:
[----:B------:R-:W-:Y:S05]  /*4010*/  BSYNC B0 ;  /* 0x0000000000007941 */ /* 0x000fea0003800000 */
.L_x_80:
[----:B------:R-:W-:Y:S01]  /*4020*/  UIADD3 UR4, UR40, 0x1, URZ ;  /* 0x0000000128047890 */ /* 0x000fe2000fffe03f */
[----:B------:R-:W-:Y:S03]  /*4030*/  BSSY B0, `(.L_x_83) ;  /* 0x0000033000007945 */ /* 0x000fe60003800000 */
[----:B------:R-:W-:-:S04]  /*4040*/  UISETP.NE.AND UP0, UPT, UR4, 0x4, UPT ;  /* 0x000000040400788c */ /* 0x000fc8000bf05270 */
[----:B------:R-:W-:Y:S01]  /*4050*/  USEL UR40, UR4, URZ, UP0 ;  /* 0x0000003f04287287 */ /* 0x000fe20008000000 */
[----:B------:R-:W-:Y:S11]  /*4060*/  @P0 BRA `(.L_x_84) ;  /* 0x0000000000bc0947 */ /* 0x000ff60003800000 */
[----:B------:R-:W-:-:S13]  /*4070*/  ISETP.NE.AND P3, PT, R101, 0x3, PT ;  /* 0x000000036500780c */ /* 0x000fda0003f65270 */
[----:B------:R-:W-:Y:S05]  /*4080*/  @!P3 BRA `(.L_x_85) ;  /* 0x000000000004b947 */ /* 0x000fea0003800000 */
[----:B------:R-:W-:Y:S01]  /*4090*/  BPT.TRAP 0x1 ;  /* 0x000000040000795c */ /* 0x000fe20000300000 */
.L_x_85:
[----:B-1----:R-:W-:Y:S01]  /*40a0*/  SHF.L.U32 R4, R8, 0x1f, RZ ;  /* 0x0000001f08047819 */ /* 0x002fe200000006ff */
[----:B------:R-:W-:Y:S01]  /*40b0*/  BSSY B1, `(.L_x_86) ;  /* 0x0000004000017945 */ /* 0x000fe20003800000 */
[----:B------:R-:W-:-:S04]  /*40c0*/  LEA R5, R20, UR51, 0x3 ;  /* 0x0000003314057c11 */ /* 0x000fc8000f8e18ff */
[----:B------:R-:W1:Y:S02]  /*40d0*/  SYNCS.PHASECHK.TRANS64.TRYWAIT P3, [R5+URZ+0x60], R4 ;  /* 0x00006004050075a7 */ /* 0x000e64000806017f */
[----:B-1----:R-:W-:Y:S05]  /*40e0*/  @!P3 BRA `(.L_x_87) ;  /* 0x000000380060b947 */ /* 0x002fea0003800000 */
.L_x_174:
[----:B------:R-:W-:Y:S05]  /*40f0*/  BSYNC B1 ;  /* 0x0000000000017941 */ /* 0x000fea0003800000 */
.L_x_86:
        /* <DEDUP_REMOVED lines=17> */
[----:B------:R-:W-:Y:S01]  /*4210*/  LOP3.LUT R110, R29, 0xffff0000, RZ, 0xc0, !PT ;  /* 0xffff00001d6e7812 */ /* 0x000fe200078ec0ff */
        /* <DEDUP_REMOVED lines=20> */
.L_x_84:
[----:B------:R-:W-:Y:S05]  /*4360*/  BSYNC B0 ;  /* 0x0000000000007941 */ /* 0x000fea0003800000 */
.L_x_83:
        /* <DEDUP_REMOVED lines=16> */
[----:B-1----:R-:W-:Y:S01]  /*4470*/  F2FP.RELU.BF16.F32.PACK_AB R4, R0, R3 ;  /* 0x000000030004723e */ /* 0x002fe200000018ff */
        /* <DEDUP_REMOVED lines=28> */
.L_x_89:
[----:B------:R-:W-:Y:S05]  /*4640*/  BSYNC B0 ;  /* 0x0000000000007941 */ /* 0x000fea0003800000 */
.L_x_88:
[----:B------:R-:W-:Y:S06]  /*4650*/  BAR.SYNC.DEFER_BLOCKING 0x1, 0x100 ;  /* 0x0044000000007b1d */ /* 0x000fec0000010000 */
[----:B------:R-:W-:Y:S04]  /*4660*/  BSSY B0, `(.L_x_90) ;  /* 0x0000009000007945 */ /* 0x000fe80003800000 */
[----:B------:R-:W-:Y:S05]  /*4670*/  @P0 BRA `(.L_x_91) ;  /* 0x00000000001c0947 */ /* 0x000fea0003800000 */
[----:B------:R-:W-:-:S13]  /*4680*/  ISETP.NE.AND P0, PT, R101, 0x3, PT ;  /* 0x000000036500780c */ /* 0x000fda0003f05270 */
[----:B------:R-:W-:Y:S05]  /*4690*/  @!P0 BRA `(.L_x_92) ;  /* 0x0000000000048947 */ /* 0x000fea0003800000 */
[----:B------:R-:W-:Y:S01]  /*46a0*/  BPT.TRAP 0x1 ;  /* 0x000000040000795c */ /* 0x000fe20000300000 */
.L_x_92:
[----:B------:R-:W-:-:S04]  /*46b0*/  ULEA UR4, UR40, UR51, 0x3 ;  /* 0x0000003328047291 */ /* 0x000fc8000f8e183f */
[----:B------:R-:W-:-:S04]  /*46c0*/  UIADD3 UR4, UR4, 0x80, URZ ;  /* 0x0000008004047890 */ /* 0x000fc8000fffe03f */
[----:B------:R-:W-:-:S09]  /*46d0*/  UPRMT UR4, UR50, 0x654, UR4 ;  /* 0x0000065432047896 */ /* 0x000fd20008000004 */
[----:B------:R-:W-:Y:S03]  /*46e0*/  SYNCS.ARRIVE.TRANS64.RED.A1T0 RZ, [UR4], RZ ;  /* 0x000000ffffff79a7 */ /* 0x000fe60008100404 */
.L_x_91:
[----:B------:R-:W-:Y:S05]  /*46f0*/  BSYNC B0 ;  /* 0x0000000000007941 */ /* 0x000fea0003800000 */
.L_x_90:
[----:B------:R-:W-:Y:S01]  /*4700*/  IADD3 R16, P0, R16, UR38, RZ ;  /* 0x0000002610107c10 */ /* 0x000fe2000ff1e0ff */
[----:B------:R-:W-:Y:S01]  /*4710*/  ULDC.64 UR4, c[0x0][0x8f8] ;  /* 0x00023e0000047ab9 */ /* 0x000fe20000000a00 */
[----:B------:R-:W-:Y:S01]  /*4720*/  UIADD3 UR40, UR40, 0x1, URZ ;  /* 0x0000000128287890 */ /* 0x000fe2000fffe03f */
[----:B------:R-:W-:Y:S01]  /*4730*/  PRMT R0, RZ, 0x7610, R0 ;  /* 0x00007610ff007816 */ /* 0x000fe20000000000 */
[----:B------:R-:W-:Y:S01]  /*4740*/  UMOV UR47, 0xffffffff ;  /* 0xffffffff002f7882 */ /* 0x000fe20000000000 */
[----:B------:R-:W-:Y:S01]  /*4750*/  IADD3.X R17, R17, UR37, RZ, P0, !PT ;  /* 0x0000002511117c10 */ /* 0x000fe200087fe4ff */
[----:B------:R-:W-:Y:S01]  /*4760*/  UISETP.NE.AND UP0, UPT, UR40, 0x4, UPT ;  /* 0x000000042800788c */ /* 0x000fe2000bf05270 */
[----:B------:R-:W-:Y:S01]  /*4770*/  ISETP.GE.U32.AND P0, PT, R16, UR4, PT ;  /* 0x0000000410007c0c */ /* 0x000fe2000bf06070 */
[----:B------:R-:W-:Y:S02]  /*4780*/  IMAD.MOV.U32 R22, RZ, RZ, -0x1 ;  /* 0xffffffffff167424 */ /* 0x000fe400078e00ff */
[----:B------:R-:W-:Y:S01]  /*4790*/  USEL UR40, UR40, URZ, UP0 ;  /* 0x0000003f28287287 */ /* 0x000fe20008000000 */
[----:B------:R-:W-:Y:S01]  /*47a0*/  ISETP.GE.U32.AND.EX P0, PT, R17, UR5, PT, P0 ;  /* 0x0000000511007c0c */ /* 0x000fe2000bf06100 */
[----:B------:R-:W-:-:S12]  /*47b0*/  IMAD.MOV.U32 R100, RZ, RZ, -0x1 ;  /* 0xffffffffff647424 */ /* 0x000fd800078e00ff */
[----:B------:R-:W-:Y:S05]  /*47c0*/  @P0 BRA `(.L_x_93) ;  /* 0x0000000400500947 */ /* 0x000fea0003800000 */
[----:B------:R-:W2:Y:S01]  /*47d0*/  LDC.64 R10, c[0x0][0x8d0] ;  /* 0x00023400ff0a7b82 */ /* 0x000ea20000000a00 */
[----:B------:R-:W3:Y:S01]  /*47e0*/  S2R R12, SR_CTAID.X ;  /* 0x00000000000c7919 */ /* 0x000ee20000002500 */
[----:B------:R-:W-:Y:S02]  /*47f0*/  IMAD.MOV.U32 R8, RZ, RZ, R16 ;  /* 0x000000ffff087224 */ /* 0x000fe400078e0010 */
[----:B------:R-:W-:Y:S01]  /*4800*/  IMAD.MOV.U32 R9, RZ, RZ, R17 ;  /* 0x000000ffff097224 */ /* 0x000fe200078e0011 */
[----:B------:R-:W4:Y:S03]  /*4810*/  S2R R22, SR_CTAID.Y ;  /* 0x0000000000167919 */ /* 0x000f260000002600 */
[----:B------:R-:W3:Y:S08]  /*4820*/  LDC R0, c[0x0][0x8d8] ;  /* 0x00023600ff007b82 */ /* 0x000ef00000000800 */
[----:B-1----:R-:W1:Y:S01]  /*4830*/  LDC.64 R14, c[0x0][0x8c8] ;  /* 0x00023200ff0e7b82 */ /* 0x002e620000000a00 */
[----:B--2---:R-:W-:-:S04]  /*4840*/  ISETP.NE.U32.AND P0, PT, R10, RZ, PT ;  /* 0x000000ff0a00720c */ /* 0x004fc80003f05070 */
[----:B------:R-:W-:-:S13]  /*4850*/  ISETP.NE.AND.EX P0, PT, R11, RZ, PT, P0 ;  /* 0x000000ff0b00720c */ /* 0x000fda0003f05300 */
[----:B-1-34-:R-:W-:Y:S05]  /*4860*/  @!P0 BRA `(.L_x_94) ;  /* 0x0000000000288947 */ /* 0x01afea0003800000 */
[----:B------:R-:W1:Y:S02]  /*4870*/  LDC R3, c[0x0][0x8dc] ;  /* 0x00023700ff037b82 */ /* 0x000e640000000800 */
[----:B-1----:R-:W-:-:S05]  /*4880*/  IADD3 R3, P0, R16, R3, RZ ;  /* 0x0000000310037210 */ /* 0x002fca0007f1e0ff */
        /* <DEDUP_REMOVED lines=8> */
.L_x_94:
[-CC-:B------:R-:W-:Y:S01]  /*4910*/  SHF.R.U64 R29, R8, R0.reuse, R9.reuse ;  /* 0x00000000081d7219 */ /* 0x180fe20000001209 */
[----:B------:R-:W1:Y:S01]  /*4920*/  LDC.64 R20, c[0x0][0x8e8] ;  /* 0x00023a00ff147b82 */ /* 0x000e620000000a00 */
[----:B------:R-:W-:Y:S01]  /*4930*/  SHF.R.U32.HI R0, RZ, R0, R9 ;  /* 0x00000000ff007219 */ /* 0x000fe20000011609 */
[----:B------:R-:W-:Y:S01]  /*4940*/  ULDC UR4, c[0x0][0x150] ;  /* 0x0000540000047ab9 */ /* 0x000fe20000000800 */
[----:B------:R-:W-:Y:S02]  /*4950*/  IADD3 R3, P0, RZ, -R29, RZ ;  /* 0x8000001dff037210 */ /* 0x000fe40007f1e0ff */
[----:B------:R-:W-:-:S03]  /*4960*/  I2FP.F32.U32 R7, R12 ;  /* 0x0000000c00077245 */ /* 0x000fc60000201000 */
[----:B------:R-:W2:Y:S01]  /*4970*/  LDC R6, c[0x0][0x8c0] ;  /* 0x00023000ff067b82 */ /* 0x000ea20000000800 */
[----:B------:R-:W-:Y:S02]  /*4980*/  IMAD.X R5, RZ, RZ, ~R0, P0 ;  /* 0x000000ffff057224 */ /* 0x000fe400000e0e00 */
[----:B------:R-:W-:Y:S01]  /*4990*/  FMUL R7, R7, UR4 ;  /* 0x0000000407077c20 */ /* 0x000fe20008400000 */
[----:B------:R-:W-:Y:S01]  /*49a0*/  ULDC UR4, c[0x0][0x154] ;  /* 0x0000550000047ab9 */ /* 0x000fe20000000800 */
[-C--:B------:R-:W-:Y:S02]  /*49b0*/  IMAD R0, R5, R14.reuse, RZ ;  /* 0x0000000e05007224 */ /* 0x080fe400078e02ff */
[C---:B------:R-:W-:Y:S01]  /*49c0*/  IMAD.WIDE.U32 R4, R3.reuse, R14, R16 ;  /* 0x0000000e03047225 */ /* 0x040fe200078e0010 */
[----:B------:R-:W3:Y:S01]  /*49d0*/  LDC R8, c[0x0][0x8b0] ;  /* 0x00022c00ff087b82 */ /* 0x000ee20000000800 */
[----:B------:R-:W4:Y:S02]  /*49e0*/  F2I.U32.TRUNC.NTZ R7, R7 ;  /* 0x0000000700077305 */ /* 0x000f24000020f000 */
[----:B------:R-:W-:Y:S01]  /*49f0*/  IMAD R3, R3, R15, R0 ;  /* 0x0000000f03037224 */ /* 0x000fe200078e0200 */
[----:B------:R-:W-:-:S03]  /*4a00*/  I2FP.F32.U32 R0, R22 ;  /* 0x0000001600007245 */ /* 0x000fc60000201000 */
[----:B------:R-:W-:Y:S01]  /*4a10*/  IMAD.IADD R3, R5, 0x1, R3 ;  /* 0x0000000105037824 */ /* 0x000fe200078e0203 */
[----:B------:R-:W5:Y:S01]  /*4a20*/  LDC R11, c[0x0][0x900] ;  /* 0x00024000ff0b7b82 */ /* 0x000f620000000800 */
[----:B-1----:R-:W-:-:S04]  /*4a30*/  ISETP.NE.U32.AND P0, PT, R20, RZ, PT ;  /* 0x000000ff1400720c */ /* 0x002fc80003f05070 */
[----:B------:R-:W-:-:S03]  /*4a40*/  ISETP.NE.AND.EX P0, PT, R21, RZ, PT, P0 ;  /* 0x000000ff1500720c */ /* 0x000fc60003f05300 */
[----:B------:R-:W1:Y:S01]  /*4a50*/  LDC R9, c[0x0][0x144] ;  /* 0x00005100ff097b82 */ /* 0x000e620000000800 */
[-C--:B--2---:R-:W-:Y:S01]  /*4a60*/  SHF.R.U64 R10, R4, R6.reuse, R3 ;  /* 0x00000006040a7219 */ /* 0x084fe20000001203 */
[----:B----4-:R-:W-:Y:S01]  /*4a70*/  IMAD.MOV R7, RZ, RZ, -R7 ;  /* 0x000000ffff077224 */ /* 0x010fe200078e0a07 */
[----:B------:R-:W-:Y:S01]  /*4a80*/  SHF.R.U32.HI R3, RZ, R6, R3 ;  /* 0x00000006ff037219 */ /* 0x000fe20000011603 */
[----:B------:R-:W-:-:S04]  /*4a90*/  FMUL R6, R0, UR4 ;  /* 0x0000000400067c20 */ /* 0x000fc80008400000 */
[----:B------:R-:W2:Y:S01]  /*4aa0*/  LDC R23, c[0x0][0x148] ;  /* 0x00005200ff177b82 */ /* 0x000ea20000000800 */
[----:B------:R4:W1:Y:S01]  /*4ab0*/  F2I.U32.TRUNC.NTZ R14, R6 ;  /* 0x00000006000e7305 */ /* 0x000862000020f000 */
[-CC-:B---3--:R-:W-:Y:S02]  /*4ac0*/  SHF.R.U64 R13, R10, R8.reuse, R3.reuse ;  /* 0x000000080a0d7219 */ /* 0x188fe40000001203 */
[----:B------:R-:W-:-:S04]  /*4ad0*/  SHF.R.U32.HI R0, RZ, R8, R3 ;  /* 0x00000008ff007219 */ /* 0x000fc80000011603 */
[----:B------:R-:W3:Y:S01]  /*4ae0*/  LDC R24, c[0x0][0x8a8] ;  /* 0x00022a00ff187b82 */ /* 0x000ee20000000800 */
[-CC-:B-----5:R-:W-:Y:S02]  /*4af0*/  SHF.R.U64 R15, R13, R11.reuse, R0.reuse ;  /* 0x0000000b0d0f7219 */ /* 0x1a0fe40000001200 */
[----:B------:R-:W-:-:S03]  /*4b00*/  SHF.R.U32.HI R5, RZ, R11, R0 ;  /* 0x0000000bff057219 */ /* 0x000fc60000011600 */
[----:B------:R-:W-:Y:S02]  /*4b10*/  IMAD.MOV.U32 R4, RZ, RZ, R15 ;  /* 0x000000ffff047224 */ /* 0x000fe400078e000f */
[----:B------:R-:W2:Y:S01]  /*4b20*/  LDC R26, c[0x0][0x8f0] ;  /* 0x00023c00ff1a7b82 */ /* 0x000ea20000000800 */
[----:B-1----:R-:W-:-:S07]  /*4b30*/  IMAD R25, R9, R7, R12 ;  /* 0x0000000709197224 */ /* 0x002fce00078e020c */
[----:B------:R-:W1:Y:S08]  /*4b40*/  LDC R27, c[0x0][0x8e0] ;  /* 0x00023800ff1b7b82 */ /* 0x000e700000000800 */
[----:B------:R-:W1:Y:S01]  /*4b50*/  LDC R28, c[0x0][0x8b8] ;  /* 0x00022e00ff1c7b82 */ /* 0x000e620000000800 */
[----:B---34-:R-:W-:Y:S05]  /*4b60*/  @!P0 BRA `(.L_x_95) ;  /* 0x0000000000288947 */ /* 0x018fea0003800000 */
[----:B------:R-:W3:Y:S02]  /*4b70*/  LDC R0, c[0x0][0x8f4] ;  /* 0x00023d00ff007b82 */ /* 0x000ee40000000800 */
[----:B---3--:R-:W-:-:S05]  /*4b80*/  IADD3 R3, P0, R15, R0, RZ ;  /* 0x000000000f037210 */ /* 0x008fca0007f1e0ff */
        /* <DEDUP_REMOVED lines=8> */
.L_x_95:
[----:B------:R-:W-:Y:S01]  /*4c10*/  ISETP.NE.AND P0, PT, R2, 0x1, PT ;  /* 0x000000010200780c */ /* 0x000fe20003f05270 */
[----:B------:R-:W-:Y:S01]  /*4c20*/  IMAD.MOV R14, RZ, RZ, -R14 ;  /* 0x000000ffff0e7224 */ /* 0x000fe200078e0a0e */
[----:B--2---:R-:W-:Y:S01]  /*4c30*/  SHF.R.U64 R3, R4, R26, R5 ;  /* 0x0000001a04037219 */ /* 0x004fe20000001205 */
[----:B------:R-:W-:Y:S01]  /*4c40*/  VIADD R5, R24, 0xffffffff ;  /* 0xffffffff18057836 */ /* 0x000fe20000000000 */
[----:B------:R-:W-:Y:S02]  /*4c50*/  LOP3.LUT R0, R13, R96, RZ, 0xc0, !PT ;  /* 0x000000600d007212 */ /* 0x000fe400078ec0ff */
[----:B------:R-:W-:Y:S01]  /*4c60*/  R2UR UR47, R29 ;  /* 0x000000001d2f72ca */ /* 0x000fe200000e0000 */
[----:B------:R-:W-:-:S06]  /*4c70*/  IMAD.MOV R4, RZ, RZ, -R3 ;  /* 0x000000ffff047224 */ /* 0x000fcc00078e0a03 */
[----:B------:R-:W-:Y:S02]  /*4c80*/  @P0 IMAD R25, R23, R14, R22 ;  /* 0x0000000e17190224 */ /* 0x000fe400078e0216 */
[----:B------:R-:W-:Y:S01]  /*4c90*/  IMAD R22, R93, R3, R0 ;  /* 0x000000035d167224 */ /* 0x000fe200078e0200 */
[----:B------:R-:W-:Y:S01]  /*4ca0*/  LOP3.LUT R3, R10, R5, RZ, 0xc0, !PT ;  /* 0x000000050a037212 */ /* 0x000fe200078ec0ff */
[----:B-1----:R-:W-:Y:S02]  /*4cb0*/  IMAD R0, R4, R27, R15 ;  /* 0x0000001b04007224 */ /* 0x002fe400078e020f */
[----:B------:R-:W-:Y:S02]  /*4cc0*/  IMAD R22, R22, R28, R25 ;  /* 0x0000001c16167224 */ /* 0x000fe400078e0219 */
[----:B------:R-:W-:Y:S02]  /*4cd0*/  IMAD R3, R0, R24, R3 ;  /* 0x0000001800037224 */ /* 0x000fe400078e0203 */
[----:B------:R-:W-:-:S03]  /*4ce0*/  IMAD.MOV.U32 R0, RZ, RZ, 0x1 ;  /* 0x00000001ff007424 */ /* 0x000fc600078e00ff */
[----:B------:R-:W-:Y:S02]  /*4cf0*/  SEL R100, R3, R22, !P0 ;  /* 0x0000001603647207 */ /* 0x000fe40004000000 */
[----:B------:R-:W-:-:S07]  /*4d00*/  SEL R22, R22, R3, !P0 ;  /* 0x0000000316167207 */ /* 0x000fce0004000000 */
.L_x_93:
[----:B------:R-:W-:Y:S01]  /*4d10*/  LOP3.LUT P0, RZ, R0, 0xff, RZ, 0xc0, !PT ;  /* 0x000000ff00ff7812 */ /* 0x000fe2000780c0ff */
[----:B------:R-:W-:Y:S02]  /*4d20*/  UIMAD.WIDE.U32 UR4, UR43, -0x55555555, URZ ;  /* 0xaaaaaaab2b0478a5 */ /* 0x000fe4000f8e003f */
[----:B------:R-:W-:Y:S02]  /*4d30*/  UIADD3 UR41, UR41, 0x4, URZ ;  /* 0x0000000429297890 */ /* 0x000fe4000fffe03f */
[----:B------:R-:W-:-:S04]  /*4d40*/  USHF.R.U32.HI UR4, URZ, 0x2, UR5 ;  /* 0x000000023f047899 */ /* 0x000fc80008011605 */
[----:B------:R-:W-:-:S04]  /*4d50*/  UIMAD UR43, UR4, -0x6, UR43 ;  /* 0xfffffffa042b78a4 */ /* 0x000fc8000f8e022b */
[----:B------:R-:W-:Y:S08]  /*4d60*/  @P0 BRA `(.L_x_96) ;  /* 0xffffffc800d80947 */ /* 0x000ff0000383ffff */
[----:B------:R-:W-:-:S13]  /*4d70*/  PLOP3.LUT P0, PT, PT, PT, PT, 0x8, 0x0 ;  /* 0x000000000000781c */ /* 0x000fda0003f0e170 */
.L_x_22:
[----:B------:R-:W-:Y:S05]  /*4d80*/  @P0 BRA `(.L_x_14) ;  /* 0x0000002800c40947 */ /* 0x000fea0003800000 */
[----:B------:R-:W-:Y:S01]  /*4d90*/  ULDC.64 UR6, c[0x0][0x588] ;  /* 0x0001620000067ab9 */ /* 0x000fe20000000a00 */
[----:B------:R-:W-:Y:S01]  /*4da0*/  ISETP.NE.AND.EX P1, PT, R109, RZ, PT, P1 ;  /* 0x000000ff6d00720c */ /* 0x000fe20003f25310 */
[----:B------:R-:W-:-:S04]  /*4db0*/  DEPBAR.LE SB0, 0x0 ;  /* 0x000080000000791a */ /* 0x000fc80000000000 */
[----:B------:R-:W-:Y:S01]  /*4dc0*/  ISETP.NE.U32.AND P0, PT, RZ, UR6, PT ;  /* 0x00000006ff007c0c */ /* 0x000fe2000bf05070 */
[----:B------:R-:W-:Y:S03]  /*4dd0*/  BSSY B0, `(.L_x_97) ;  /* 0x0000014000007945 */ /* 0x000fe60003800000 */
[----:B------:R-:W-:-:S13]  /*4de0*/  ISETP.NE.AND.EX P0, PT, RZ, UR7, PT, P0 ;  /* 0x00000007ff007c0c */ /* 0x000fda000bf05300 */
[----:B------:R-:W-:Y:S05]  /*4df0*/  @P0 BRA P1, `(.L_x_98) ;  /* 0x0000000000440947 */ /* 0x000fea0000800000 */
[----:B------:R-:W-:-:S04]  /*4e00*/  ISETP.NE.U32.AND P0, PT, R107, RZ, PT ;  /* 0x000000ff6b00720c */ /* 0x000fc80003f05070 */
[----:B------:R-:W-:-:S13]  /*4e10*/  ISETP.NE.AND.EX P0, PT, R109, RZ, PT, P0 ;  /* 0x000000ff6d00720c */ /* 0x000fda0003f05300 */
[----:B------:R-:W-:Y:S05]  /*4e20*/  @!P0 BRA `(.L_x_99) ;  /* 0x00000000002c8947 */ /* 0x000fea0003800000 */
[----:B------:R-:W-:-:S13]  /*4e30*/  LOP3.LUT P0, RZ, R90, 0xff, RZ, 0xc0, !PT ;  /* 0x000000ff5aff7812 */ /* 0x000fda000780c0ff */
[----:B------:R-:W-:Y:S05]  /*4e40*/  @!P0 BRA `(.L_x_100) ;  /* 0x0000000000108947 */ /* 0x000fea0003800000 */
[----:B-----5:R-:W-:-:S13]  /*4e50*/  FSETP.NEU.AND P0, PT, R91, RZ, PT ;  /* 0x000000ff5b00720b */ /* 0x020fda0003f0d000 */
[----:B------:R-:W-:Y:S05]  /*4e60*/  @!P0 BREAK B0 ;  /* 0x0000000000008942 */ /* 0x000fea0003800000 */
[----:B------:R-:W-:Y:S05]  /*4e70*/  @P0 BRA `(.L_x_98) ;  /* 0x0000000000240947 */ /* 0x000fea0003800000 */
[----:B------:R-:W-:Y:S05]  /*4e80*/  BRA `(.L_x_14) ;  /* 0x0000002800847947 */ /* 0x000fea0003800000 */
.L_x_100:
[----:B------:R-:W-:-:S04]  /*4e90*/  ISETP.NE.U32.AND P0, PT, RZ, UR6, PT ;  /* 0x00000006ff007c0c */ /* 0x000fc8000bf05070 */
[----:B------:R-:W-:-:S13]  /*4ea0*/  ISETP.NE.AND.EX P0, PT, RZ, UR7, PT, P0 ;  /* 0x00000007ff007c0c */ /* 0x000fda000bf05300 */
[----:B------:R-:W-:Y:S05]  /*4eb0*/  @!P0 BREAK B0 ;  /* 0x0000000000008942 */ /* 0x000fea0003800000 */
[----:B------:R-:W-:Y:S05]  /*4ec0*/  @P0 BRA `(.L_x_98) ;  /* 0x0000000000100947 */ /* 0x000fea0003800000 */
[----:B------:R-:W-:Y:S05]  /*4ed0*/  BRA `(.L_x_14) ;  /* 0x0000002800707947 */ /* 0x000fea0003800000 */
.L_x_99:
[----:B-----5:R-:W-:-:S13]  /*4ee0*/  FSETP.NEU.AND P0, PT, R91, RZ, PT ;  /* 0x000000ff5b00720b */ /* 0x020fda0003f0d000 */
[----:B------:R-:W-:Y:S05]  /*4ef0*/  @!P0 BREAK B0 ;  /* 0x0000000000008942 */ /* 0x000fea0003800000 */
[----:B------:R-:W-:Y:S05]  /*4f00*/  @!P0 BRA `(.L_x_14) ;  /* 0x0000002800648947 */ /* 0x000fea0003800000 */
.L_x_98:
[----:B-1----:R-:W-:Y:S05]  /*4f10*/  BSYNC B0 ;  /* 0x0000000000007941 */ /* 0x002fea0003800000 */
.L_x_97:
[----:B------:R-:W-:-:S04]  /*4f20*/  LOP3.LUT R18, R18, 0x1, RZ, 0xfc, !PT ;  /* 0x0000000112127812 */ /* 0x000fc800078efcff */
[----:B------:R-:W-:-:S13]  /*4f30*/  ISETP.NE.AND P0, PT, R18, 0x3, PT ;  /* 0x000000031200780c */ /* 0x000fda0003f05270 */
[----:B------:R-:W-:Y:S05]  /*4f40*/  @!P0 BRA `(.L_x_101) ;  /* 0x0000000000048947 */ /* 0x000fea0003800000 */
[----:B------:R-:W-:Y:S01]  /*4f50*/  BPT.TRAP 0x1 ;  /* 0x000000040000795c */ /* 0x000fe20000300000 */
.L_x_101:
[----:B------:R-:W1:Y:S01]  /*4f60*/  S2UR UR5, SR_CgaCtaId ;  /* 0x00000000000579c3 */ /* 0x000e620000008800 */
[----:B------:R-:W-:Y:S02]  /*4f70*/  UMOV UR4, 0x400 ;  /* 0x0000040000047882 */ /* 0x000fe40000000000 */
[----:B-1----:R-:W-:-:S04]  /*4f80*/  ULEA UR4, UR5, UR4, 0x18 ;  /* 0x0000000405047291 */ /* 0x002fc8000f8ec03f */
[----:B------:R-:W-:-:S04]  /*4f90*/  ULEA UR4, UR40, UR4, 0x3 ;  /* 0x0000000428047291 */ /* 0x000fc8000f8e183f */
[----:B------:R-:W-:-:S04]  /*4fa0*/  UIADD3 UR4, UR4, 0x80, URZ ;  /* 0x0000008004047890 */ /* 0x000fc8000fffe03f */
[----:B------:R-:W-:-:S09]  /*4fb0*/  UPRMT UR4, UR5, 0x654, UR4 ;  /* 0x0000065405047896 */ /* 0x000fd20008000004 */
[----:B------:R-:W-:Y:S01]  /*4fc0*/  SYNCS.ARRIVE.TRANS64.RED.A1T0 RZ, [UR4], RZ ;  /* 0x000000ffffff79a7 */ /* 0x000fe20008100404 */
[----:B------:R-:W-:Y:S05]  /*4fd0*/  BRA `(.L_x_14) ;  /* 0x0000002800307947 */ /* 0x000fea0003800000 */
.L_x_13:
[----:B------:R-:W-:Y:S01]  /*4fe0*/  ULDC.64 UR4, c[0x0][0x8f8] ;  /* 0x00023e0000047ab9 */ /* 0x000fe20000000a00 */
[----:B------:R-:W-:Y:S01]  /*4ff0*/  PRMT R10, RZ, 0x7610, R10 ;  /* 0x00007610ff0a7816 */ /* 0x000fe2000000000a */
[----:B------:R-:W-:Y:S01]  /*5000*/  IMAD.MOV.U32 R22, RZ, RZ, -0x1 ;  /* 0xffffffffff167424 */ /* 0x000fe200078e00ff */
[----:B------:R-:W-:Y:S01]  /*5010*/  ISETP.GE.U32.AND P1, PT, R16, UR4, PT ;  /* 0x0000000410007c0c */ /* 0x000fe2000bf26070 */
[----:B------:R-:W-:Y:S02]  /*5020*/  IMAD.MOV.U32 R21, RZ, RZ, -0x1 ;  /* 0xffffffffff157424 */ /* 0x000fe400078e00ff */
[----:B------:R-:W-:Y:S01]  /*5030*/  IMAD.MOV.U32 R20, RZ, RZ, -0x1 ;  /* 0xffffffffff147424 */ /* 0x000fe200078e00ff */
[----:B------:R-:W-:-:S13]  /*5040*/  ISETP.GE.U32.AND.EX P1, PT, R17, UR5, PT, P1 ;  /* 0x0000000511007c0c */ /* 0x000fda000bf26110 */
        /* <DEDUP_REMOVED lines=19> */
.L_x_103:
[----:B------:R-:W2:Y:S01]  /*5180*/  LDC.64 R30, c[0x0][0x8e8] ;  /* 0x00023a00ff1e7b82 */ /* 0x000ea20000000a00 */
[-CC-:B------:R-:W-:Y:S01]  /*5190*/  SHF.R.U64 R24, R14, R22.reuse, R15.reuse ;  /* 0x000000160e187219 */ /* 0x180fe2000000120f */
[----:B------:R-:W-:Y:S01]  /*51a0*/  IMAD.MOV.U32 R32, RZ, RZ, 0x1 ;  /* 0x00000001ff207424 */ /* 0x000fe200078e00ff */
[----:B------:R-:W-:Y:S02]  /*51b0*/  SHF.R.U32.HI R10, RZ, R22, R15 ;  /* 0x00000016ff0a7219 */ /* 0x000fe4000001160f */
[----:B------:R-:W-:-:S03]  /*51c0*/  IADD3 R13, P1, RZ, -R24, RZ ;  /* 0x80000018ff0d7210 */ /* 0x000fc60007f3e0ff */
[----:B------:R-:W3:Y:S02]  /*51d0*/  LDC R14, c[0x0][0x8c0] ;  /* 0x00023000ff0e7b82 */ /* 0x000ee40000000800 */
[----:B------:R-:W-:-:S04]  /*51e0*/  IMAD.X R11, RZ, RZ, ~R10, P1 ;  /* 0x000000ffff0b7224 */ /* 0x000fc800008e0e0a */
[-C--:B------:R-:W-:Y:S02]  /*51f0*/  IMAD R12, R11, R26.reuse, RZ ;  /* 0x0000001a0b0c7224 */ /* 0x080fe400078e02ff */
[----:B------:R-:W4:Y:S01]  /*5200*/  LDC R22, c[0x0][0x8b0] ;  /* 0x00022c00ff167b82 */ /* 0x000f220000000800 */
[----:B------:R-:W-:-:S04]  /*5210*/  IMAD.WIDE.U32 R10, R13, R26, R16 ;  /* 0x0000001a0d0a7225 */ /* 0x000fc800078e0010 */
        /* <DEDUP_REMOVED lines=30> */
.L_x_104:
[----:B------:R-:W-:Y:S01]  /*5400*/  ISETP.NE.AND P1, PT, R2, 0x1, PT ;  /* 0x000000010200780c */ /* 0x000fe20003f25270 */
[----:B--2---:R-:W-:Y:S01]  /*5410*/  VIADD R13, R26, 0xffffffff ;  /* 0xffffffff1a0d7836 */ /* 0x004fe20000000000 */
[----:B---3--:R-:W-:Y:S02]  /*5420*/  SHF.R.U64 R10, R10, R27, R11 ;  /* 0x0000001b0a0a7219 */ /* 0x008fe4000000120b */
[----:B------:R-:W-:Y:S02]  /*5430*/  SHF.L.U32 R32, R32, R29, RZ ;  /* 0x0000001d20207219 */ /* 0x000fe400000006ff */
[----:B------:R-:W-:Y:S01]  /*5440*/  LOP3.LUT R7, R25, R34, RZ, 0xc0, !PT ;  /* 0x0000002219077212 */ /* 0x000fe200078ec0ff */
[----:B------:R-:W-:-:S04]  /*5450*/  IMAD.MOV R11, RZ, RZ, -R10 ;  /* 0x000000ffff0b7224 */ /* 0x000fc800078e0a0a */
[----:B------:R-:W-:Y:S02]  /*5460*/  IMAD R7, R32, R10, R7 ;  /* 0x0000000a20077224 */ /* 0x000fe400078e0207 */
[----:B------:R-:W-:Y:S01]  /*5470*/  @P1 IMAD R8, R9, R23, R6 ;  /* 0x0000001709081224 */ /* 0x000fe200078e0206 */
[----:B------:R-:W-:Y:S01]  /*5480*/  LOP3.LUT R9, R20, R13, RZ, 0xc0, !PT ;  /* 0x0000000d14097212 */ /* 0x000fe200078ec0ff */
[----:B----4-:R-:W-:Y:S02]  /*5490*/  IMAD R6, R11, R28, R22 ;  /* 0x0000001c0b067224 */ /* 0x010fe400078e0216 */
[----:B-1----:R-:W-:Y:S02]  /*54a0*/  IMAD R8, R7, R33, R8 ;  /* 0x0000002107087224 */ /* 0x002fe400078e0208 */
[----:B------:R-:W-:Y:S02]  /*54b0*/  IMAD R7, R6, R26, R9 ;  /* 0x0000001a06077224 */ /* 0x000fe400078e0209 */
[----:B------:R-:W-:-:S02]  /*54c0*/  IMAD.MOV.U32 R10, RZ, RZ, 0x1 ;  /* 0x00000001ff0a7424 */ /* 0x000fc400078e00ff */
[----:B------:R-:W-:Y:S01]  /*54d0*/  IMAD.MOV.U32 R20, RZ, RZ, R24 ;  /* 0x000000ffff147224 */ /* 0x000fe200078e0018 */
[----:B------:R-:W-:Y:S02]  /*54e0*/  SEL R21, R7, R8, !P1 ;  /* 0x0000000807157207 */ /* 0x000fe40004800000 */
[----:B------:R-:W-:-:S07]  /*54f0*/  SEL R22, R8, R7, !P1 ;  /* 0x0000000708167207 */ /* 0x000fce0004800000 */
.L_x_102:
[----:B------:R-:W-:-:S08]  /*5500*/  NOP ;  /* 0x0000000000007918 */ /* 0x000fd00000000000 */
[----:B------:R-:W2:-:S00]  /*5510*/  USETMAXREG.DEALLOC.CTAPOOL 0x28 ;  /* 0x00000028000079c8 */ /* 0x000e8000080e0500 */
[----:B--2---:R-:W-:-:S13]  /*5520*/  ISETP.NE.AND P1, PT, R3, 0x1, PT ;  /* 0x000000010300780c */ /* 0x004fda0003f25270 */
[----:B------:R-:W-:Y:S05]  /*5530*/  @!P1 BRA `(.L_x_14) ;  /* 0x0000002000d89947 */ /* 0x000fea0003800000 */
[----:B------:R-:W-:Y:S05]  /*5540*/  @!P4 BRA `(.L_x_105) ;  /* 0x0000001000acc947 */ /* 0x000fea0003800000 */
[----:B------:R-:W-:-:S13]  /*5550*/  ISETP.NE.OR P0, PT, R3, 0x2, P0 ;  /* 0x000000020300780c */ /* 0x000fda0000705670 */
[----:B------:R-:W-:Y:S05]  /*5560*/  @P0 BRA `(.L_x_14) ;  /* 0x0000002000cc0947 */ /* 0x000fea0003800000 */
[----:B------:R-:W-:-:S13]  /*5570*/  LOP3.LUT P1, RZ, R10, 0xff, RZ, 0xc0, !PT ;  /* 0x000000ff0aff7812 */ /* 0x000fda000782c0ff */
[----:B------:R-:W-:Y:S05]  /*5580*/  @!P1 BRA `(.L_x_106) ;  /* 0x0000000000189947 */ /* 0x000fea0003800000 */
[----:B------:R-:W-:Y:S01]  /*5590*/  UMOV UR4, 0x400 ;  /* 0x0000040000047882 */ /* 0x000fe20000000000 */
[----:B------:R-:W-:Y:S01]  /*55a0*/  IMAD.MOV.U32 R0, RZ, RZ, RZ ;  /* 0x000000ffff007224 */ /* 0x000fe200078e00ff */
[----:B-1----:R-:W-:-:S04]  /*55b0*/  ULEA UR4, UR36, UR4, 0x18 ;  /* 0x0000000424047291 */ /* 0x002fc8000f8ec03f */
[----:B------:R-:W-:-:S05]  /*55c0*/  SHF.L.U32 R0, R0, 0x1f, RZ ;  /* 0x0000001f00007819 */ /* 0x000fca00000006ff */
[----:B------:R-:W1:Y:S02]  /*55d0*/  SYNCS.PHASECHK.TRANS64.TRYWAIT P0, [UR4+0xa8], R0 ;  /* 0x0000a800ff0075a7 */ /* 0x000e640008000144 */
[----:B-1----:R-:W-:Y:S05]  /*55e0*/  @!P0 BRA `(.L_x_107) ;  /* 0x0000002400348947 */ /* 0x002fea0003800000 */
.L_x_106:
[----:B-1----:R-:W-:Y:S01]  /*55f0*/  PRMT R0, RZ, 0x7610, R0 ;  /* 0x00007610ff007816 */ /* 0x002fe20000000000 */
[----:B------:R-:W-:Y:S06]  /*5600*/  @P3 BRA `(.L_x_108) ;  /* 0x0000000000243947 */ /* 0x000fec0003800000 */
[----:B------:R-:W-:Y:S02]  /*5610*/  ULDC.64 UR4, c[0x0][0x588] ;  /* 0x0001620000047ab9 */ /* 0x000fe40000000a00 */
[----:B------:R-:W-:-:S04]  /*5620*/  ISETP.NE.U32.AND P0, PT, RZ, UR4, PT ;  /* 0x00000004ff007c0c */ /* 0x000fc8000bf05070 */
[----:B------:R-:W-:-:S13]  /*5630*/  ISETP.NE.AND.EX P0, PT, RZ, UR5, PT, P0 ;  /* 0x00000005ff007c0c */ /* 0x000fda000bf05300 */
[----:B------:R-:W-:Y:S05]  /*5640*/  @!P0 BRA `(.L_x_109) ;  /* 0x00000000000c8947 */ /* 0x000fea0003800000 */
[----:B------:R1:W5:Y:S01]  /*5650*/  LDG.E R3, desc[UR52][R4.64] ;  /* 0x0000003404037981 */ /* 0x000362000c1e1900 */
[----:B------:R-:W-:Y:S01]  /*5660*/  IMAD.MOV.U32 R0, RZ, RZ, 0x1 ;  /* 0x00000001ff007424 */ /* 0x000fe200078e00ff */
[----:B------:R-:W-:Y:S06]  /*5670*/  BRA `(.L_x_108) ;  /* 0x0000000000087947 */ /* 0x000fec0003800000 */
.L_x_109:
[----:B------:R-:W2:Y:S01]  /*5680*/  LDC R3, c[0x0][0x580] ;  /* 0x00016000ff037b82 */ /* 0x000ea20000000800 */
[----:B------:R-:W-:-:S07]  /*5690*/  IMAD.MOV.U32 R0, RZ, RZ, 0x1 ;  /* 0x00000001ff007424 */ /* 0x000fce00078e00ff */
.L_x_108:
[----:B------:R-:W-:Y:S01]  /*56a0*/  IMAD.MOV.U32 R8, RZ, RZ, 0x1 ;  /* 0x00000001ff087424 */ /* 0x000fe200078e00ff */
[----:B------:R-:W-:Y:S06]  /*56b0*/  @!P1 BRA `(.L_x_110) ;  /* 0x0000000c00e09947 */ /* 0x000fec0003800000 */
[----:B------:R-:W3:Y:S01]  /*56c0*/  LDC R9, c[0x0][0x900] ;  /* 0x00024000ff097b82 */ /* 0x000ee20000000800 */
[----:B-1----:R-:W-:Y:S01]  /*56d0*/  IMAD.MOV.U32 R4, RZ, RZ, -0x1 ;  /* 0xffffffffff047424 */ /* 0x002fe200078e00ff */
[----:B------:R-:W-:Y:S01]  /*56e0*/  LOP3.LUT R10, R18, 0x2, RZ, 0xfc, !PT ;  /* 0x00000002120a7812 */ /* 0x000fe200078efcff */
[----:B------:R-:W-:Y:S01]  /*56f0*/  IMAD.MOV.U32 R6, RZ, RZ, 0x1 ;  /* 0x00000001ff067424 */ /* 0x000fe200078e00ff */
[----:B------:R-:W-:Y:S01]  /*5700*/  ULDC.64 UR6, c[0x0][0x198] ;  /* 0x0000660000067ab9 */ /* 0x000fe20000000a00 */
[----:B------:R-:W-:Y:S01]  /*5710*/  IMAD.MOV.U32 R8, RZ, RZ, 0x1 ;  /* 0x00000001ff087424 */ /* 0x000fe200078e00ff */
[----:B------:R-:W-:Y:S01]  /*5720*/  ULDC.64 UR14, c[0x0][0x588] ;  /* 0x00016200000e7ab9 */ /* 0x000fe20000000a00 */
[----:B------:R-:W-:Y:S01]  /*5730*/  ULDC.64 UR22, c[0x0][0x8f8] ;  /* 0x00023e0000167ab9 */ /* 0x000fe20000000a00 */
[----:B------:R-:W1:Y:S01]  /*5740*/  LDC R11, c[0x0][0x8a8] ;  /* 0x00022a00ff0b7b82 */ /* 0x000e620000000800 */
[----:B------:R-:W-:Y:S01]  /*5750*/  ULDC.64 UR24, c[0x0][0x590] ;  /* 0x0001640000187ab9 */ /* 0x000fe20000000a00 */
[----:B---3--:R-:W-:-:S02]  /*5760*/  SHF.L.U32 R4, R4, R9, RZ ;  /* 0x0000000904047219 */ /* 0x008fc400000006ff */
[----:B------:R-:W-:Y:S02]  /*5770*/  SHF.L.U32 R9, R6, R9, RZ ;  /* 0x0000000906097219 */ /* 0x000fe400000006ff */
[----:B------:R-:W-:Y:S01]  /*5780*/  LOP3.LUT R12, RZ, R4, RZ, 0x33, !PT ;  /* 0x00000004ff0c7212 */ /* 0x000fe200078e33ff */
[----:B-1----:R-:W-:-:S07]  /*5790*/  VIADD R11, R11, 0xffffffff ;  /* 0xffffffff0b0b7836 */ /* 0x002fce0000000000 */
.L_x_142:
[----:B------:R-:W-:Y:S02]  /*57a0*/  ISETP.NE.U32.AND P0, PT, RZ, UR24, PT ;  /* 0x00000018ff007c0c */ /* 0x000fe4000bf05070 */
[----:B------:R-:W-:Y:S02]  /*57b0*/  R2UR UR19, R22 ;  /* 0x00000000161372ca */ /* 0x000fe400000e0000 */
[----:B------:R-:W-:Y:S02]  /*57c0*/  R2UR UR18, R21 ;  /* 0x00000000151272ca */ /* 0x000fe400000e0000 */
[----:B------:R-:W-:-:S09]  /*57d0*/  ISETP.NE.AND.EX P0, PT, RZ, UR25, PT, P0 ;  /* 0x00000019ff007c0c */ /* 0x000fd2000bf05300 */
[----:B------:R-:W-:Y:S02]  /*57e0*/  USHF.L.U32 UR19, UR19, 0x7, URZ ;  /* 0x0000000713137899 */ /* 0x000fe4000800063f */
[----:B------:R-:W-:Y:S02]  /*57f0*/  USHF.L.U32 UR18, UR18, 0x7, URZ ;  /* 0x0000000712127899 */ /* 0x000fe4000800063f */
[----:B--234-:R-:W-:Y:S10]  /*5800*/  @!P0 BRA `(.L_x_111) ;  /* 0x00000000002c8947 */ /* 0x01cff40003800000 */
[----:B------:R-:W-:-:S04]  /*5810*/  ISETP.NE.U32.AND P1, PT, RZ, UR14, PT ;  /* 0x0000000eff007c0c */ /* 0x000fc8000bf25070 */
[----:B------:R-:W-:-:S13]  /*5820*/  ISETP.NE.AND.EX P1, PT, RZ, UR15, PT, P1 ;  /* 0x0000000fff007c0c */ /* 0x000fda000bf25310 */
[----:B------:R-:W-:Y:S05]  /*5830*/  @!P1 BRA `(.L_x_112) ;  /* 0x0000000000189947 */ /* 0x000fea0003800000 */
[----:B------:R-:W1:Y:S01]  /*5840*/  LDC.64 R4, c[0x0][0x588] ;  /* 0x00016200ff047b82 */ /* 0x000e620000000a00 */
[----:B--2--5:R-:W-:-:S04]  /*5850*/  IMAD R3, R20, UR24, RZ ;  /* 0x0000001814037c24 */ /* 0x024fc8000f8e02ff */
[----:B-1----:R-:W-:-:S05]  /*5860*/  IMAD.WIDE R4, R3, 0x4, R4 ;  /* 0x0000000403047825 */ /* 0x002fca00078e0204 */
[----:B------:R3:W5:Y:S01]  /*5870*/  LDG.E R3, desc[UR52][R4.64] ;  /* 0x0000003404037981 */ /* 0x000762000c1e1900 */
[----:B------:R-:W-:Y:S01]  /*5880*/  IMAD.MOV.U32 R0, RZ, RZ, 0x1 ;  /* 0x00000001ff007424 */ /* 0x000fe200078e00ff */
[----:B------:R-:W-:Y:S06]  /*5890*/  BRA `(.L_x_111) ;  /* 0x0000000000087947 */ /* 0x000fec0003800000 */
.L_x_112:
[----:B--2--5:R-:W1:Y:S01]  /*58a0*/  LDC R3, c[0x0][0x580] ;  /* 0x00016000ff037b82 */ /* 0x024e620000000800 */
[----:B------:R-:W-:-:S07]  /*58b0*/  IMAD.MOV.U32 R0, RZ, RZ, 0x1 ;  /* 0x00000001ff007424 */ /* 0x000fce00078e00ff */
.L_x_111:
[----:B------:R-:W-:Y:S05]  /*58c0*/  @!P0 BRA `(.L_x_113) ;  /* 0x00000000001c8947 */ /* 0x000fea0003800000 */
[----:B------:R-:W-:-:S13]  /*58d0*/  LOP3.LUT P2, RZ, R0, 0xff, RZ, 0xc0, !PT ;  /* 0x000000ff00ff7812 */ /* 0x000fda000784c0ff */
[----:B---3--:R-:W3:Y:S02]  /*58e0*/  @!P2 LDC.64 R4, c[0x0][0x588] ;  /* 0x00016200ff04ab82 */ /* 0x008ee40000000a00 */
[----:B---3--:R-:W-:-:S04]  /*58f0*/  @!P2 ISETP.NE.U32.AND P0, PT, R4, RZ, PT ;  /* 0x000000ff0400a20c */ /* 0x008fc80003f05070 */
[----:B------:R-:W-:Y:S02]  /*5900*/  @!P2 ISETP.NE.AND.EX P1, PT, R5, RZ, PT, P0 ;  /* 0x000000ff0500a20c */ /* 0x000fe40003f25300 */
[----:B-12--5:R-:W-:Y:S02]  /*5910*/  @P2 FSETP.EQ.AND P0, PT, R3, RZ, PT ;  /* 0x000000ff0300220b */ /* 0x026fe40003f02000 */
[----:B------:R-:W-:Y:S01]  /*5920*/  @!P2 PLOP3.LUT P0, PT, P1, PT, PT, 0x8, 0x0 ;  /* 0x000000000000a81c */ /* 0x000fe20000f0e170 */
[----:B------:R-:W-:-:S12]  /*5930*/  BRA `(.L_x_114) ;  /* 0x0000000000047947 */ /* 0x000fd80003800000 */
.L_x_113:
[----:B-12--5:R-:W-:-:S13]  /*5940*/  FSETP.EQ.AND P0, PT, R3, RZ, PT ;  /* 0x000000ff0300720b */ /* 0x026fda0003f02000 */
.L_x_114:
[----:B------:R-:W-:Y:S02]  /*5950*/  ISETP.NE.AND P2, PT, R10, 0x3, PT ;  /* 0x000000030a00780c */ /* 0x000fe40003f45270 */
[----:B------:R-:W-:-:S04]  /*5960*/  ELECT P1, URZ, PT ;  /* 0x00000000003f782f */ /* 0x000fc80003820000 */
[----:B------:R-:W-:-:S07]  /*5970*/  PLOP3.LUT P0, PT, P1, P0, PT, 0x20, 0x0 ;  /* 0x000000000000781c */ /* 0x000fce0000f00470 */
[----:B------:R-:W-:Y:S06]  /*5980*/  @!P2 BRA `(.L_x_115) ;  /* 0x000000000004a947 */ /* 0x000fec0003800000 */
[----:B------:R-:W-:Y:S01]  /*5990*/  BPT.TRAP 0x1 ;  /* 0x000000040000795c */ /* 0x000fe20000300000 */
.L_x_115:
[----:B------:R-:W1:Y:S01]  /*59a0*/  S2UR UR36, SR_CgaCtaId ;  /* 0x00000000002479c3 */ /* 0x000e620000008800 */
[----:B------:R-:W-:Y:S01]  /*59b0*/  UMOV UR4, 0x400 ;  /* 0x0000040000047882 */ /* 0x000fe20000000000 */
[----:B---3--:R-:W-:Y:S01]  /*59c0*/  SHF.L.U32 R4, R8, 0x1f, RZ ;  /* 0x0000001f08047819 */ /* 0x008fe200000006ff */
[----:B-1----:R-:W-:-:S09]  /*59d0*/  ULEA UR5, UR36, UR4, 0x18 ;  /* 0x0000000424057291 */ /* 0x002fd2000f8ec03f */
[----:B------:R-:W1:Y:S02]  /*59e0*/  SYNCS.PHASECHK.TRANS64.TRYWAIT P1, [UR5+0x80], R4 ;  /* 0x00008004ff0075a7 */ /* 0x000e640008020145 */
[----:B-1----:R-:W-:Y:S05]  /*59f0*/  @!P1 BRA `(.L_x_116) ;  /* 0x0000002000489947 */ /* 0x002fea0003800000 */
.L_x_175:
[----:B------:R-:W-:Y:S04]  /*5a00*/  BSSY B0, `(.L_x_117) ;  /* 0x000000e000007945 */ /* 0x000fe80003800000 */
[----:B------:R-:W-:Y:S05]  /*5a10*/  @!P0 BRA `(.L_x_118) ;  /* 0x0000000000308947 */ /* 0x000fea0003800000 */
[----:B------:R-:W-:Y:S01]  /*5a20*/  R2UR UR20, R20 ;  /* 0x00000000141472ca */ /* 0x000fe200000e0000 */
[----:B------:R-:W-:Y:S02]  /*5a30*/  UIADD3 UR8, UP0, UR6, 0x3f0, URZ ;  /* 0x000003f006087890 */ /* 0x000fe4000ff1e03f */
[----:B------:R-:W-:Y:S02]  /*5a40*/  UIADD3 UR16, UR5, 0x200, URZ ;  /* 0x0000020005107890 */ /* 0x000fe4000fffe03f */
[----:B------:R-:W-:Y:S02]  /*5a50*/  UIADD3 UR17, UR5, 0x60, URZ ;  /* 0x0000006005117890 */ /* 0x000fe4000fffe03f */
[----:B------:R-:W-:Y:S01]  /*5a60*/  UIADD3.X UR9, URZ, UR7, URZ, UP0, !UPT ;  /* 0x000000073f097290 */ /* 0x000fe200087fe43f */
[----:B------:R-:W-:Y:S01]  /*5a70*/  UMOV UR10, 0x0 ;  /* 0x00000000000a7882 */ /* 0x000fe20000000000 */
[----:B------:R-:W-:-:S07]  /*5a80*/  UMOV UR11, 0x10000000 ;  /* 0x10000000000b7882 */ /* 0x000fce0000000000 */
[----:B------:R2:W-:Y:S02]  /*5a90*/  UTMALDG.3D [UR16], [UR8], desc[UR10] ;  /* 0x00000a10080075b4 */ /* 0x0005e40008011000 */
[----:B--2---:R-:W-:Y:S05]  /*5aa0*/  @!P2 BRA `(.L_x_119) ;  /* 0x000000000004a947 */ /* 0x004fea0003800000 */
[----:B------:R-:W-:Y:S01]  /*5ab0*/  BPT.TRAP 0x1 ;  /* 0x000000040000795c */ /* 0x000fe20000300000 */
.L_x_119:
[----:B-1----:R-:W1:Y:S02]  /*5ac0*/  LDC R5, c[0x0][0x800] ;  /* 0x00020000ff057b82 */ /* 0x002e640000000800 */
[----:B-1----:R2:W-:Y:S02]  /*5ad0*/  SYNCS.ARRIVE.TRANS64.RED.A0TR RZ, [UR5+0x60], R5 ;  /* 0x00006005ffff79a7 */ /* 0x0025e40008300405 */
.L_x_118:
[----:B------:R-:W-:Y:S05]  /*5ae0*/  BSYNC B0 ;  /* 0x0000000000007941 */ /* 0x000fea0003800000 */
.L_x_117:
[----:B------:R-:W-:Y:S05]  /*5af0*/  @!P2 BRA `(.L_x_120) ;  /* 0x000000000004a947 */ /* 0x000fea0003800000 */
[----:B------:R-:W-:Y:S01]  /*5b00*/  BPT.TRAP 0x1 ;  /* 0x000000040000795c */ /* 0x000fe20000300000 */
.L_x_120:
[----:B------:R-:W-:-:S04]  /*5b10*/  UIADD3 UR4, UR5, 0x60, URZ ;  /* 0x0000006005047890 */ /* 0x000fc8000fffe03f */
[----:B------:R-:W-:-:S09]  /*5b20*/  UPRMT UR4, UR36, 0x654, UR4 ;  /* 0x0000065424047896 */ /* 0x000fd20008000004 */
[----:B------:R-:W-:Y:S01]  /*5b30*/  SYNCS.ARRIVE.TRANS64.RED.A1T0 RZ, [UR4], RZ ;  /* 0x000000ffffff79a7 */ /* 0x000fe20008100404 */
[----:B------:R-:W-:Y:S05]  /*5b40*/  @!P2 BRA `(.L_x_121) ;  /* 0x000000000004a947 */ /* 0x000fea0003800000 */
[----:B------:R-:W-:Y:S01]  /*5b50*/  BPT.TRAP 0x1 ;  /* 0x000000040000795c */ /* 0x000fe20000300000 */
.L_x_121:
[----:B------:R-:W3:Y:S02]  /*5b60*/  SYNCS.PHASECHK.TRANS64.TRYWAIT P1, [UR5+0x88], R4 ;  /* 0x00008804ff0075a7 */ /* 0x000ee40008020145 */
[----:B---3--:R-:W-:Y:S05]  /*5b70*/  @!P1 BRA `(.L_x_122) ;  /* 0x0000002000009947 */ /* 0x008fea0003800000 */
.L_x_176:
[----:B------:R-:W-:Y:S04]  /*5b80*/  BSSY B0, `(.L_x_123) ;  /* 0x0000010000007945 */ /* 0x000fe80003800000 */
[----:B------:R-:W-:Y:S05]  /*5b90*/  @!P0 BRA `(.L_x_124) ;  /* 0x0000000000388947 */ /* 0x000fea0003800000 */
[----:B------:R-:W-:Y:S01]  /*5ba0*/  UIADD3 UR16, UP0, UR6, 0x3f0, URZ ;  /* 0x000003f006107890 */ /* 0x000fe2000ff1e03f */
[----:B------:R-:W-:Y:S01]  /*5bb0*/  R2UR UR12, R20 ;  /* 0x00000000140c72ca */ /* 0x000fe200000e0000 */
[----:B------:R-:W-:Y:S02]  /*5bc0*/  UIADD3 UR10, UR18, 0x20, URZ ;  /* 0x00000020120a7890 */ /* 0x000fe4000fffe03f */
[----:B------:R-:W-:Y:S02]  /*5bd0*/  UIADD3 UR8, UR5, 0x2200, URZ ;  /* 0x0000220005087890 */ /* 0x000fe4000fffe03f */
[----:B------:R-:W-:Y:S02]  /*5be0*/  UIADD3 UR9, UR5, 0x68, URZ ;  /* 0x0000006805097890 */ /* 0x000fe4000fffe03f */
[----:B------:R-:W-:Y:S01]  /*5bf0*/  UIADD3.X UR17, URZ, UR7, URZ, UP0, !UPT ;  /* 0x000000073f117290 */ /* 0x000fe200087fe43f */
[----:B------:R-:W-:Y:S01]  /*5c00*/  UMOV UR20, 0x0 ;  /* 0x0000000000147882 */ /* 0x000fe20000000000 */
[----:B------:R-:W-:Y:S01]  /*5c10*/  UMOV UR21, 0x10000000 ;  /* 0x1000000000157882 */ /* 0x000fe20000000000 */
[----:B------:R-:W-:-:S06]  /*5c20*/  UMOV UR11, UR19 ;  /* 0x00000013000b7c82 */ /* 0x000fcc0008000000 */
[----:B------:R3:W-:Y:S02]  /*5c30*/  UTMALDG.3D [UR8], [UR16], desc[UR20] ;  /* 0x00001408100075b4 */ /* 0x0007e40008011000 */
[----:B---3--:R-:W-:Y:S05]  /*5c40*/  @!P2 BRA `(.L_x_125) ;  /* 0x000000000004a947 */ /* 0x008fea0003800000 */
[----:B------:R-:W-:Y:S01]  /*5c50*/  BPT.TRAP 0x1 ;  /* 0x000000040000795c */ /* 0x000fe20000300000 */
.L_x_125:
[----:B-12---:R-:W1:Y:S02]  /*5c60*/  LDC R5, c[0x0][0x800] ;  /* 0x00020000ff057b82 */ /* 0x006e640000000800 */
[----:B-1----:R3:W-:Y:S02]  /*5c70*/  SYNCS.ARRIVE.TRANS64.RED.A0TR RZ, [UR5+0x68], R5 ;  /* 0x00006805ffff79a7 */ /* 0x0027e40008300405 */
.L_x_124:
[----:B------:R-:W-:Y:S05]  /*5c80*/  BSYNC B0 ;  /* 0x0000000000007941 */ /* 0x000fea0003800000 */
.L_x_123:
[----:B------:R-:W-:Y:S05]  /*5c90*/  @!P2 BRA `(.L_x_126) ;  /* 0x000000000004a947 */ /* 0x000fea0003800000 */
[----:B------:R-:W-:Y:S01]  /*5ca0*/  BPT.TRAP 0x1 ;  /* 0x000000040000795c */ /* 0x000fe20000300000 */
.L_x_126:
[----:B------:R-:W-:-:S04]  /*5cb0*/  UIADD3 UR4, UR5, 0x68, URZ ;  /* 0x0000006805047890 */ /* 0x000fc8000fffe03f */
[----:B------:R-:W-:-:S09]  /*5cc0*/  UPRMT UR4, UR36, 0x654, UR4 ;  /* 0x0000065424047896 */ /* 0x000fd20008000004 */
[----:B------:R-:W-:Y:S01]  /*5cd0*/  SYNCS.ARRIVE.TRANS64.RED.A1T0 RZ, [UR4], RZ ;  /* 0x000000ffffff79a7 */ /* 0x000fe20008100404 */
[----:B------:R-:W-:Y:S05]  /*5ce0*/  @!P2 BRA `(.L_x_127) ;  /* 0x000000000004a947 */ /* 0x000fea0003800000 */
[----:B------:R-:W-:Y:S01]  /*5cf0*/  BPT.TRAP 0x1 ;  /* 0x000000040000795c */ /* 0x000fe20000300000 */
.L_x_127:
[----:B------:R-:W4:Y:S02]  /*5d00*/  SYNCS.PHASECHK.TRANS64.TRYWAIT P1, [UR5+0x90], R4 ;  /* 0x00009004ff0075a7 */ /* 0x000f240008020145 */
[----:B----4-:R-:W-:Y:S05]  /*5d10*/  @!P1 BRA `(.L_x_128) ;  /* 0x0000001c00b09947 */ /* 0x010fea0003800000 */
.L_x_177:
        /* <DEDUP_REMOVED lines=12> */
[----:B----4-:R-:W-:Y:S05]  /*5de0*/  @!P2 BRA `(.L_x_131) ;  /* 0x000000000004a947 */ /* 0x010fea0003800000 */
[----:B------:R-:W-:Y:S01]  /*5df0*/  BPT.TRAP 0x1 ;  /* 0x000000040000795c */ /* 0x000fe20000300000 */
.L_x_131:
[----:B-123--:R-:W1:Y:S02]  /*5e00*/  LDC R5, c[0x0][0x800] ;  /* 0x00020000ff057b82 */ /* 0x00ee640000000800 */
[----:B-1----:R4:W-:Y:S02]  /*5e10*/  SYNCS.ARRIVE.TRANS64.RED.A0TR RZ, [UR5+0x70], R5 ;  /* 0x00007005ffff79a7 */ /* 0x0029e40008300405 */
.L_x_130:
[----:B------:R-:W-:Y:S05]  /*5e20*/  BSYNC B0 ;  /* 0x0000000000007941 */ /* 0x000fea0003800000 */
.L_x_129:
[----:B------:R-:W-:Y:S05]  /*5e30*/  @!P2 BRA `(.L_x_132) ;  /* 0x000000000004a947 */ /* 0x000fea0003800000 */
[----:B------:R-:W-:Y:S01]  /*5e40*/  BPT.TRAP 0x1 ;  /* 0x000000040000795c */ /* 0x000fe20000300000 */
.L_x_132:
[----:B------:R-:W-:-:S04]  /*5e50*/  UIADD3 UR4, UR5, 0x70, URZ ;  /* 0x0000007005047890 */ /* 0x000fc8000fffe03f */
[----:B------:R-:W-:-:S09]  /*5e60*/  UPRMT UR4, UR36, 0x654, UR4 ;  /* 0x0000065424047896 */ /* 0x000fd20008000004 */
[----:B------:R-:W-:Y:S01]  /*5e70*/  SYNCS.ARRIVE.TRANS64.RED.A1T0 RZ, [UR4], RZ ;  /* 0x000000ffffff79a7 */ /* 0x000fe20008100404 */
[----:B------:R-:W-:Y:S05]  /*5e80*/  @!P2 BRA `(.L_x_133) ;  /* 0x000000000004a947 */ /* 0x000fea0003800000 */
[----:B------:R-:W-:Y:S01]  /*5e90*/  BPT.TRAP 0x1 ;  /* 0x000000040000795c */ /* 0x000fe20000300000 */
.L_x_133:
[----:B------:R-:W5:Y:S02]  /*5ea0*/  SYNCS.PHASECHK.TRANS64.TRYWAIT P1, [UR5+0x98], R4 ;  /* 0x00009804ff0075a7 */ /* 0x000f640008020145 */
[----:B-----5:R-:W-:Y:S05]  /*5eb0*/  @!P1 BRA `(.L_x_134) ;  /* 0x0000001c00609947 */ /* 0x020fea0003800000 */
.L_x_178:
[----:B------:R-:W-:Y:S04]  /*5ec0*/  BSSY B0, `(.L_x_135) ;  /* 0x0000010000007945 */ /* 0x000fe80003800000 */
[----:B------:R-:W-:Y:S05]  /*5ed0*/  @!P0 BRA `(.L_x_136) ;  /* 0x0000000000388947 */ /* 0x000fea0003800000 */
[----:B------:R-:W-:Y:S01]  /*5ee0*/  R2UR UR12, R20 ;  /* 0x00000000140c72ca */ /* 0x000fe200000e0000 */
[----:B------:R-:W-:Y:S02]  /*5ef0*/  UIADD3 UR16, UP0, UR6, 0x3f0, URZ ;  /* 0x000003f006107890 */ /* 0x000fe4000ff1e03f */
        /* <DEDUP_REMOVED lines=8> */
[----:B-1----:R-:W-:Y:S05]  /*5f80*/  @!P2 BRA `(.L_x_137) ;  /* 0x000000000004a947 */ /* 0x002fea0003800000 */
[----:B------:R-:W-:Y:S01]  /*5f90*/  BPT.TRAP 0x1 ;  /* 0x000000040000795c */ /* 0x000fe20000300000 */
.L_x_137:
[----:B------:R-:W1:Y:S02]  /*5fa0*/  LDC R4, c[0x0][0x800] ;  /* 0x00020000ff047b82 */ /* 0x000e640000000800 */
[----:B-1----:R1:W-:Y:S02]  /*5fb0*/  SYNCS.ARRIVE.TRANS64.RED.A0TR RZ, [UR5+0x78], R4 ;  /* 0x00007804ffff79a7 */ /* 0x0023e40008300405 */
.L_x_136:
[----:B------:R-:W-:Y:S05]  /*5fc0*/  BSYNC B0 ;  /* 0x0000000000007941 */ /* 0x000fea0003800000 */
.L_x_135:
[----:B------:R-:W-:Y:S05]  /*5fd0*/  @!P2 BRA `(.L_x_138) ;  /* 0x000000000004a947 */ /* 0x000fea0003800000 */
[----:B------:R-:W-:Y:S01]  /*5fe0*/  BPT.TRAP 0x1 ;  /* 0x000000040000795c */ /* 0x000fe20000300000 */
.L_x_138:
[----:B------:R-:W-:Y:S01]  /*5ff0*/  IADD3 R16, P0, R16, UR38, RZ ;  /* 0x0000002610107c10 */ /* 0x000fe2000ff1e0ff */
[----:B------:R-:W-:Y:S01]  /*6000*/  UIADD3 UR4, UR5, 0x78, URZ ;  /* 0x0000007805047890 */ /* 0x000fe2000fffe03f */
[----:B------:R-:W-:Y:S01]  /*6010*/  LOP3.LUT R8, R8, 0x1, RZ, 0x3c, !PT ;  /* 0x0000000108087812 */ /* 0x000fe200078e3cff */
[----:B------:R-:W-:Y:S01]  /*6020*/  IMAD.MOV.U32 R22, RZ, RZ, -0x1 ;  /* 0xffffffffff167424 */ /* 0x000fe200078e00ff */
[----:B------:R-:W-:Y:S01]  /*6030*/  IADD3.X R17, R17, UR37, RZ, P0, !PT ;  /* 0x0000002511117c10 */ /* 0x000fe200087fe4ff */
[----:B------:R-:W-:Y:S01]  /*6040*/  UPRMT UR4, UR36, 0x654, UR4 ;  /* 0x0000065424047896 */ /* 0x000fe20008000004 */
[----:B------:R-:W-:Y:S01]  /*6050*/  ISETP.GE.U32.AND P0, PT, R16, UR22, PT ;  /* 0x0000001610007c0c */ /* 0x000fe2000bf06070 */
[----:B------:R-:W-:Y:S01]  /*6060*/  IMAD.MOV.U32 R21, RZ, RZ, -0x1 ;  /* 0xffffffffff157424 */ /* 0x000fe200078e00ff */
[----:B-1----:R-:W-:Y:S01]  /*6070*/  PRMT R4, RZ, 0x7610, R4 ;  /* 0x00007610ff047816 */ /* 0x002fe20000000004 */
[----:B------:R-:W-:Y:S01]  /*6080*/  IMAD.MOV.U32 R20, RZ, RZ, -0x1 ;  /* 0xffffffffff147424 */ /* 0x000fe200078e00ff */
[----:B------:R-:W-:-:S04]  /*6090*/  ISETP.GE.U32.AND.EX P0, PT, R17, UR23, PT, P0 ;  /* 0x0000001711007c0c */ /* 0x000fc8000bf06100 */
[----:B------:R-:W-:Y:S09]  /*60a0*/  SYNCS.ARRIVE.TRANS64.RED.A1T0 RZ, [UR4], RZ ;  /* 0x000000ffffff79a7 */ /* 0x000ff20008100404 */
[----:B------:R-:W-:Y:S05]  /*60b0*/  @P0 BRA `(.L_x_139) ;  /* 0x0000000400580947 */ /* 0x000fea0003800000 */
[----:B------:R-:W1:Y:S01]  /*60c0*/  S2R R13, SR_CTAID.X ;  /* 0x00000000000d7919 */ /* 0x000e620000002500 */
[----:B------:R-:W5:Y:S01]  /*60d0*/  LDC.64 R14, c[0x0][0x8d0] ;  /* 0x00023400ff0e7b82 */ /* 0x000f620000000a00 */
[----:B------:R-:W-:Y:S01]  /*60e0*/  ULDC UR4, c[0x0][0x150] ;  /* 0x0000540000047ab9 */ /* 0x000fe20000000800 */
[----:B------:R-:W-:Y:S01]  /*60f0*/  IMAD.MOV.U32 R22, RZ, RZ, R17 ;  /* 0x000000ffff167224 */ /* 0x000fe200078e0011 */
[----:B------:R-:W2:Y:S05]  /*6100*/  S2R R20, SR_CTAID.Y ;  /* 0x0000000000147919 */ /* 0x000eaa0000002600 */
[----:B------:R-:W3:Y:S08]  /*6110*/  LDC R6, c[0x0][0x144] ;  /* 0x00005100ff067b82 */ /* 0x000ef00000000800 */
[----:B------:R-:W3:Y:S01]  /*6120*/  LDC R21, c[0x0][0x8d8] ;  /* 0x00023600ff157b82 */ /* 0x000ee20000000800 */
[----:B-----5:R-:W-:-:S04]  /*6130*/  ISETP.NE.U32.AND P0, PT, R14, RZ, PT ;  /* 0x000000ff0e00720c */ /* 0x020fc80003f05070 */
[----:B------:R-:W-:Y:S02]  /*6140*/  ISETP.NE.AND.EX P0, PT, R15, RZ, PT, P0 ;  /* 0x000000ff0f00720c */ /* 0x000fe40003f05300 */
[----:B-1----:R-:W-:Y:S02]  /*6150*/  I2FP.F32.U32 R4, R13 ;  /* 0x0000000d00047245 */ /* 0x002fe40000201000 */
[----:B--2---:R-:W-:-:S03]  /*6160*/  I2FP.F32.U32 R23, R20 ;  /* 0x0000001400177245 */ /* 0x004fc60000201000 */
[----:B------:R-:W-:-:S06]  /*6170*/  FMUL R4, R4, UR4 ;  /* 0x0000000404047c20 */ /* 0x000fcc0008400000 */
[----:B------:R-:W3:Y:S02]  /*6180*/  F2I.U32.TRUNC.NTZ R4, R4 ;  /* 0x0000000400047305 */ /* 0x000ee4000020f000 */
[----:B---34-:R-:W-:-:S04]  /*6190*/  IMAD.MOV R5, RZ, RZ, -R4 ;  /* 0x000000ffff057224 */ /* 0x018fc800078e0a04 */
[----:B------:R-:W-:Y:S02]  /*61a0*/  IMAD R13, R6, R5, R13 ;  /* 0x00000005060d7224 */ /* 0x000fe400078e020d */
[----:B------:R-:W-:Y:S01]  /*61b0*/  IMAD.MOV.U32 R6, RZ, RZ, R16 ;  /* 0x000000ffff067224 */ /* 0x000fe200078e0010 */
[----:B------:R-:W-:Y:S06]  /*61c0*/  @!P0 BRA `(.L_x_140) ;  /* 0x0000000000308947 */ /* 0x000fec0003800000 */
[----:B------:R-:W1:Y:S02]  /*61d0*/  LDC R5, c[0x0][0x8dc] ;  /* 0x00023700ff057b82 */ /* 0x000e640000000800 */
[----:B-1----:R-:W-:-:S05]  /*61e0*/  IADD3 R5, P0, R16, R5, RZ ;  /* 0x0000000510057210 */ /* 0x002fca0007f1e0ff */
[----:B------:R-:W-:-:S04]  /*61f0*/  IMAD.X R19, RZ, RZ, R17, P0 ;  /* 0x000000ffff137224 */ /* 0x000fc800000e0611 */
[----:B------:R-:W-:-:S04]  /*6200*/  IMAD.WIDE.U32 R6, R19, R14, RZ ;  /* 0x0000000e13067225 */ /* 0x000fc800078e00ff */
[----:B------:R-:W-:-:S04]  /*6210*/  IMAD.WIDE.U32 R6, P0, R5, R15, R6 ;  /* 0x0000000f05067225 */ /* 0x000fc80007800006 */
[----:B------:R-:W-:-:S04]  /*6220*/  IMAD.WIDE.U32 R4, R5, R14, RZ ;  /* 0x0000000e05047225 */ /* 0x000fc800078e00ff */
[----:B------:R-:W-:Y:S01]  /*6230*/  IMAD.MOV.U32 R4, RZ, RZ, R7 ;  /* 0x000000ffff047224 */ /* 0x000fe200078e0007 */
[----:B------:R-:W-:Y:S01]  /*6240*/  IADD3 RZ, P1, R5, R6, RZ ;  /* 0x0000000605ff7210 */ /* 0x000fe20007f3e0ff */
[----:B------:R-:W-:-:S04]  /*6250*/  IMAD.X R5, RZ, RZ, RZ, P0 ;  /* 0x000000ffff057224 */ /* 0x000fc800000e06ff */
[----:B------:R-:W-:-:S04]  /*6260*/  IMAD.WIDE.U32.X R4, R19, R15, R4, P1 ;  /* 0x0000000f13047225 */ /* 0x000fc800008e0404 */
[----:B------:R-:W-:Y:S02]  /*6270*/  IMAD.MOV.U32 R6, RZ, RZ, R4 ;  /* 0x000000ffff067224 */ /* 0x000fe400078e0004 */
[----:B------:R-:W-:-:S07]  /*6280*/  IMAD.MOV.U32 R22, RZ, RZ, R5 ;  /* 0x000000ffff167224 */ /* 0x000fce00078e0005 */
.L_x_140:
[----:B------:R-:W-:Y:S01]  /*6290*/  ULDC UR4, c[0x0][0x154] ;  /* 0x0000550000047ab9 */ /* 0x000fe20000000800 */
[----:B------:R-:W1:Y:S01]  /*62a0*/  LDC R7, c[0x0][0x148] ;  /* 0x00005200ff077b82 */ /* 0x000e620000000800 */
[----:B------:R-:W-:Y:S01]  /*62b0*/  FMUL R14, R23, UR4 ;  /* 0x00000004170e7c20 */ /* 0x000fe20008400000 */
[----:B------:R-:W-:Y:S02]  /*62c0*/  ISETP.NE.AND P2, PT, R2, 0x1, PT ;  /* 0x000000010200780c */ /* 0x000fe40003f45270 */
[-CC-:B------:R-:W-:Y:S02]  /*62d0*/  SHF.R.U64 R19, R6, R21.reuse, R22.reuse ;  /* 0x0000001506137219 */ /* 0x180fe40000001216 */
[----:B------:R-:W-:Y:S01]  /*62e0*/  SHF.R.U32.HI R21, RZ, R21, R22 ;  /* 0x00000015ff157219 */ /* 0x000fe20000011616 */
[----:B------:R-:W2:Y:S01]  /*62f0*/  F2I.U32.TRUNC.NTZ R14, R14 ;  /* 0x0000000e000e7305 */ /* 0x000ea2000020f000 */
[----:B------:R-:W3:Y:S01]  /*6300*/  LDC.64 R4, c[0x0][0x8c8] ;  /* 0x00023200ff047b82 */ /* 0x000ee20000000a00 */
[----:B------:R-:W-:-:S05]  /*6310*/  IADD3 R23, P0, RZ, -R19, RZ ;  /* 0x80000013ff177210 */ /* 0x000fca0007f1e0ff */
[----:B------:R-:W-:Y:S02]  /*6320*/  IMAD.X R21, RZ, RZ, ~R21, P0 ;  /* 0x000000ffff157224 */ /* 0x000fe400000e0e15 */
[----:B------:R-:W4:Y:S01]  /*6330*/  LDC R22, c[0x0][0x8c0] ;  /* 0x00023000ff167b82 */ /* 0x000f220000000800 */
[----:B--2---:R-:W-:-:S07]  /*6340*/  IMAD.MOV R15, RZ, RZ, -R14 ;  /* 0x000000ffff0f7224 */ /* 0x004fce00078e0a0e */
[----:B------:R-:W2:Y:S01]  /*6350*/  LDC R27, c[0x0][0x900] ;  /* 0x00024000ff1b7b82 */ /* 0x000ea20000000800 */
[----:B-1----:R-:W-:-:S07]  /*6360*/  @P2 IMAD R13, R7, R15, R20 ;  /* 0x0000000f070d2224 */ /* 0x002fce00078e0214 */
[----:B------:R-:W1:Y:S01]  /*6370*/  LDC.64 R14, c[0x0][0x8e8] ;  /* 0x00023a00ff0e7b82 */ /* 0x000e620000000a00 */
[----:B---3--:R-:W-:-:S04]  /*6380*/  IMAD R6, R21, R4, RZ ;  /* 0x0000000415067224 */ /* 0x008fc800078e02ff */
[C---:B------:R-:W-:Y:S02]  /*6390*/  IMAD R7, R23.reuse, R5, R6 ;  /* 0x0000000517077224 */ /* 0x040fe400078e0206 */
[----:B------:R-:W-:Y:S01]  /*63a0*/  IMAD.WIDE.U32 R4, R23, R4, R16 ;  /* 0x0000000417047225 */ /* 0x000fe200078e0010 */
[----:B------:R-:W3:Y:S03]  /*63b0*/  LDC R6, c[0x0][0x8b0] ;  /* 0x00022c00ff067b82 */ /* 0x000ee60000000800 */
[----:B------:R-:W-:-:S05]  /*63c0*/  IMAD.IADD R5, R5, 0x1, R7 ;  /* 0x0000000105057824 */ /* 0x000fca00078e0207 */
[-CC-:B----4-:R-:W-:Y:S01]  /*63d0*/  SHF.R.U64 R26, R4, R22.reuse, R5.reuse ;  /* 0x00000016041a7219 */ /* 0x190fe20000001205 */
[----:B------:R-:W4:Y:S01]  /*63e0*/  LDC R25, c[0x0][0x8f0] ;  /* 0x00023c00ff197b82 */ /* 0x000f220000000800 */
[----:B------:R-:W-:Y:S02]  /*63f0*/  SHF.R.U32.HI R5, RZ, R22, R5 ;  /* 0x00000016ff057219 */ /* 0x000fe40000011605 */
[----:B-1----:R-:W-:-:S05]  /*6400*/  ISETP.NE.U32.AND P0, PT, R14, RZ, PT ;  /* 0x000000ff0e00720c */ /* 0x002fca0003f05070 */
[----:B------:R-:W1:Y:S01]  /*6410*/  LDC R24, c[0x0][0x8e0] ;  /* 0x00023800ff187b82 */ /* 0x000e620000000800 */
[----:B------:R-:W-:Y:S02]  /*6420*/  ISETP.NE.AND.EX P0, PT, R15, RZ, PT, P0 ;  /* 0x000000ff0f00720c */ /* 0x000fe40003f05300 */
[----:B---3--:R-:W-:-:S05]  /*6430*/  SHF.R.U64 R23, R26, R6, R5 ;  /* 0x000000061a177219 */ /* 0x008fca0000001205 */
[----:B------:R-:W3:Y:S01]  /*6440*/  LDC R22, c[0x0][0x8b8] ;  /* 0x00022e00ff167b82 */ /* 0x000ee20000000800 */
[----:B------:R-:W-:-:S04]  /*6450*/  SHF.R.U32.HI R4, RZ, R6, R5 ;  /* 0x00000006ff047219 */ /* 0x000fc80000011605 */
[-CC-:B--2---:R-:W-:Y:S02]  /*6460*/  SHF.R.U64 R21, R23, R27.reuse, R4.reuse ;  /* 0x0000001b17157219 */ /* 0x184fe40000001204 */
[----:B------:R-:W-:Y:S01]  /*6470*/  SHF.R.U32.HI R27, RZ, R27, R4 ;  /* 0x0000001bff1b7219 */ /* 0x000fe20000011604 */
[----:B------:R-:W2:Y:S02]  /*6480*/  LDC R20, c[0x0][0x8a8] ;  /* 0x00022a00ff147b82 */ /* 0x000ea40000000800 */
[----:B------:R-:W-:Y:S02]  /*6490*/  IMAD.MOV.U32 R4, RZ, RZ, R21 ;  /* 0x000000ffff047224 */ /* 0x000fe400078e0015 */
[----:B------:R-:W-:Y:S01]  /*64a0*/  IMAD.MOV.U32 R5, RZ, RZ, R27 ;  /* 0x000000ffff057224 */ /* 0x000fe200078e001b */
[----:B----4-:R-:W-:Y:S06]  /*64b0*/  @!P0 BRA `(.L_x_141) ;  /* 0x0000000000288947 */ /* 0x010fec0003800000 */
[----:B------:R-:W4:Y:S02]  /*64c0*/  LDC R4, c[0x0][0x8f4] ;  /* 0x00023d00ff047b82 */ /* 0x000f240000000800 */
[----:B----4-:R-:W-:-:S05]  /*64d0*/  IADD3 R5, P0, R21, R4, RZ ;  /* 0x0000000415057210 */ /* 0x010fca0007f1e0ff */
[----:B------:R-:W-:-:S04]  /*64e0*/  IMAD.X R27, RZ, RZ, R27, P0 ;  /* 0x000000ffff1b7224 */ /* 0x000fc800000e061b */
[----:B------:R-:W-:-:S04]  /*64f0*/  IMAD.WIDE.U32 R6, R27, R14, RZ ;  /* 0x0000000e1b067225 */ /* 0x000fc800078e00ff */
[----:B------:R-:W-:-:S04]  /*6500*/  IMAD.WIDE.U32 R6, P0, R5, R15, R6 ;  /* 0x0000000f05067225 */ /* 0x000fc80007800006 */
[----:B------:R-:W-:-:S04]  /*6510*/  IMAD.WIDE.U32 R4, R5, R14, RZ ;  /* 0x0000000e05047225 */ /* 0x000fc800078e00ff */
[----:B------:R-:W-:Y:S01]  /*6520*/  IMAD.MOV.U32 R4, RZ, RZ, R7 ;  /* 0x000000ffff047224 */ /* 0x000fe200078e0007 */
[----:B------:R-:W-:Y:S01]  /*6530*/  IADD3 RZ, P1, R5, R6, RZ ;  /* 0x0000000605ff7210 */ /* 0x000fe20007f3e0ff */
[----:B------:R-:W-:-:S04]  /*6540*/  IMAD.X R5, RZ, RZ, RZ, P0 ;  /* 0x000000ffff057224 */ /* 0x000fc800000e06ff */
[----:B------:R-:W-:-:S08]  /*6550*/  IMAD.WIDE.U32.X R4, R27, R15, R4, P1 ;  /* 0x0000000f1b047225 */ /* 0x000fd000008e0404 */
.L_x_141:
[----:B------:R-:W-:Y:S02]  /*6560*/  SHF.R.U64 R25, R4, R25, R5 ;  /* 0x0000001904197219 */ /* 0x000fe40000001205 */
[----:B------:R-:W-:Y:S02]  /*6570*/  LOP3.LUT R4, R23, R12, RZ, 0xc0, !PT ;  /* 0x0000000c17047212 */ /* 0x000fe400078ec0ff */
[----:B------:R-:W-:Y:S01]  /*6580*/  LOP3.LUT R26, R26, R11, RZ, 0xc0, !PT ;  /* 0x0000000b1a1a7212 */ /* 0x000fe200078ec0ff */
[----:B------:R-:W-:Y:S02]  /*6590*/  IMAD.MOV R5, RZ, RZ, -R25 ;  /* 0x000000ffff057224 */ /* 0x000fe400078e0a19 */
[----:B------:R-:W-:Y:S02]  /*65a0*/  IMAD R4, R9, R25, R4 ;  /* 0x0000001909047224 */ /* 0x000fe400078e0204 */
[----:B-1----:R-:W-:Y:S02]  /*65b0*/  IMAD R21, R5, R24, R21 ;  /* 0x0000001805157224 */ /* 0x002fe400078e0215 */
[----:B---3--:R-:W-:-:S02]  /*65c0*/  IMAD R22, R4, R22, R13 ;  /* 0x0000001604167224 */ /* 0x008fc400078e020d */
[----:B--2---:R-:W-:Y:S02]  /*65d0*/  IMAD R5, R21, R20, R26 ;  /* 0x0000001415057224 */ /* 0x004fe400078e021a */
[----:B------:R-:W-:Y:S02]  /*65e0*/  IMAD.MOV.U32 R4, RZ, RZ, 0x1 ;  /* 0x00000001ff047424 */ /* 0x000fe400078e00ff */
[----:B------:R-:W-:Y:S01]  /*65f0*/  IMAD.MOV.U32 R20, RZ, RZ, R19 ;  /* 0x000000ffff147224 */ /* 0x000fe200078e0013 */
[----:B------:R-:W-:Y:S02]  /*6600*/  SEL R21, R5, R22, !P2 ;  /* 0x0000001605157207 */ /* 0x000fe40005000000 */
[----:B------:R-:W-:-:S07]  /*6610*/  SEL R22, R22, R5, !P2 ;  /* 0x0000000516167207 */ /* 0x000fce0005000000 */
.L_x_139:
[----:B------:R-:W-:-:S13]  /*6620*/  LOP3.LUT P0, RZ, R4, 0xff, RZ, 0xc0, !PT ;  /* 0x000000ff04ff7812 */ /* 0x000fda000780c0ff */
[----:B------:R-:W-:Y:S05]  /*6630*/  @P0 BRA `(.L_x_142) ;  /* 0xfffffff000580947 */ /* 0x000fea000383ffff */
.L_x_110:
[----:B------:R-:W-:-:S13]  /*6640*/  ELECT P0, URZ, PT ;  /* 0x00000000003f782f */ /* 0x000fda0003800000 */
[----:B------:R-:W-:Y:S05]  /*6650*/  @!P0 BRA `(.L_x_14) ;  /* 0x0000001000908947 */ /* 0x000fea0003800000 */
[----:B------:R-:W-:-:S04]  /*6660*/  LOP3.LUT R18, R18, 0x2, RZ, 0xfc, !PT ;  /* 0x0000000212127812 */ /* 0x000fc800078efcff */
[----:B------:R-:W-:-:S13]  /*6670*/  ISETP.NE.AND P1, PT, R18, 0x3, PT ;  /* 0x000000031200780c */ /* 0x000fda0003f25270 */
[----:B------:R-:W-:Y:S05]  /*6680*/  @!P1 BRA `(.L_x_143) ;  /* 0x0000000000049947 */ /* 0x000fea0003800000 */
[----:B------:R-:W-:Y:S01]  /*6690*/  BPT.TRAP 0x1 ;  /* 0x000000040000795c */ /* 0x000fe20000300000 */
.L_x_143:
[----:B--2--5:R-:W-:Y:S01]  /*66a0*/  IMAD.U32 R3, RZ, RZ, UR36 ;  /* 0x00000024ff037e24 */ /* 0x024fe2000f8e00ff */
[----:B------:R-:W-:Y:S02]  /*66b0*/  MOV R2, 0x400 ;  /* 0x0000040000027802 */ /* 0x000fe40000000f00 */
[----:B------:R-:W-:Y:S02]  /*66c0*/  SHF.L.U32 R0, R8, 0x1f, RZ ;  /* 0x0000001f08007819 */ /* 0x000fe400000006ff */
[----:B------:R-:W-:-:S04]  /*66d0*/  LEA R3, R3, R2, 0x18 ;  /* 0x0000000203037211 */ /* 0x000fc800078ec0ff */
[----:B------:R-:W2:Y:S02]  /*66e0*/  SYNCS.PHASECHK.TRANS64.TRYWAIT P0, [R3+URZ+0x80], R0 ;  /* 0x00008000030075a7 */ /* 0x000ea4000800017f */
[----:B--2---:R-:W-:Y:S05]  /*66f0*/  @!P0 BRA `(.L_x_144) ;  /* 0x0000001400688947 */ /* 0x004fea0003800000 */
.L_x_179:
[----:B------:R-:W-:Y:S05]  /*6700*/  @!P1 BRA `(.L_x_145) ;  /* 0x0000000000049947 */ /* 0x000fea0003800000 */
[----:B------:R-:W-:Y:S01]  /*6710*/  BPT.TRAP 0x1 ;  /* 0x000000040000795c */ /* 0x000fe20000300000 */
.L_x_145:
[----:B------:R-:W5:Y:S02]  /*6720*/  SYNCS.PHASECHK.TRANS64.TRYWAIT P0, [R3+URZ+0x88], R0 ;  /* 0x00008800030075a7 */ /* 0x000f64000800017f */
[----:B-----5:R-:W-:Y:S05]  /*6730*/  @!P0 BRA `(.L_x_146) ;  /* 0x00000014006c8947 */ /* 0x020fea0003800000 */
.L_x_180:
[----:B------:R-:W-:Y:S05]  /*6740*/  @!P1 BRA `(.L_x_147) ;  /* 0x0000000000049947 */ /* 0x000fea0003800000 */
[----:B------:R-:W-:Y:S01]  /*6750*/  BPT.TRAP 0x1 ;  /* 0x000000040000795c */ /* 0x000fe20000300000 */
.L_x_147:
[----:B------:R-:W5:Y:S02]  /*6760*/  SYNCS.PHASECHK.TRANS64.TRYWAIT P0, [R3+URZ+0x90], R0 ;  /* 0x00009000030075a7 */ /* 0x000f64000800017f */
[----:B-----5:R-:W-:Y:S05]  /*6770*/  @!P0 BRA `(.L_x_148) ;  /* 0x0000001400708947 */ /* 0x020fea0003800000 */
.L_x_181:
[----:B------:R-:W-:Y:S05]  /*6780*/  @!P1 BRA `(.L_x_149) ;  /* 0x0000000000049947 */ /* 0x000fea0003800000 */
[----:B------:R-:W-:Y:S01]  /*6790*/  BPT.TRAP 0x1 ;  /* 0x000000040000795c */ /* 0x000fe20000300000 */
.L_x_149:
[----:B------:R-:W-:-:S07]  /*67a0*/  SHF.L.U32 R8, R8, 0x1f, RZ ;  /* 0x0000001f08087819 */ /* 0x000fce00000006ff */
.L_x_150:
[----:B------:R1:W1:Y:S02]  /*67b0*/  SYNCS.PHASECHK.TRANS64.TRYWAIT P0, [R3+URZ+0x98], R8 ;  /* 0x00009808030075a7 */ /* 0x000264000800017f */
[----:B-1----:R-:W-:Y:S05]  /*67c0*/  @!P0 NANOSLEEP.SYNCS 0x989680 ;  /* 0x009896800000895d */ /* 0x002fea0003900000 */
[----:B------:R-:W1:Y:S02]  /*67d0*/  @!P0 SYNCS.PHASECHK.TRANS64 P0, [R3+URZ+0x98], R8 ;  /* 0x00009808030085a7 */ /* 0x000e64000800007f */
[----:B-1----:R-:W-:Y:S05]  /*67e0*/  @P0 BRA `(.L_x_14) ;  /* 0x00000010002c0947 */ /* 0x002fea0003800000 */
[----:B------:R-:W-:Y:S05]  /*67f0*/  BRA `(.L_x_150) ;  /* 0xfffffffc00ec7947 */ /* 0x000fea000383ffff */
.L_x_105:
[----:B------:R-:W-:Y:S01]  /*6800*/  LOP3.LUT P0, RZ, R10, 0xff, RZ, 0xc0, !PT ;  /* 0x000000ff0aff7812 */ /* 0x000fe2000780c0ff */
[----:B------:R-:W-:Y:S02]  /*6810*/  IMAD.MOV.U32 R3, RZ, RZ, 0x1 ;  /* 0x00000001ff037424 */ /* 0x000fe400078e00ff */
[----:B------:R-:W-:-:S10]  /*6820*/  IMAD.MOV.U32 R13, RZ, RZ, RZ ;  /* 0x000000ffff0d7224 */ /* 0x000fd400078e00ff */
[----:B------:R-:W-:Y:S05]  /*6830*/  @!P0 BRA `(.L_x_151) ;  /* 0x0000000c001c8947 */ /* 0x000fea0003800000 */
[----:B------:R-:W2:Y:S01]  /*6840*/  LDC R3, c[0x0][0x28c] ;  /* 0x0000a300ff037b82 */ /* 0x000ea20000000800 */
[----:B------:R-:W-:Y:S01]  /*6850*/  ULDC UR7, c[0x0][0x900] ;  /* 0x0002400000077ab9 */ /* 0x000fe20000000800 */
[----:B------:R-:W-:Y:S01]  /*6860*/  UMOV UR8, 0xffffffff ;  /* 0xffffffff00087882 */ /* 0x000fe20000000000 */
[----:B------:R-:W-:Y:S01]  /*6870*/  BSSY B0, `(.L_x_151) ;  /* 0x00000c3000007945 */ /* 0x000fe20003800000 */
[----:B-1----:R-:W-:Y:S01]  /*6880*/  USHF.L.U32 UR4, UR36, 0x6, URZ ;  /* 0x0000000624047899 */ /* 0x002fe2000800063f */
[----:B------:R-:W-:Y:S01]  /*6890*/  IMAD.MOV.U32 R11, RZ, RZ, 0x1 ;  /* 0x00000001ff0b7424 */ /* 0x000fe200078e00ff */
[----:B------:R-:W-:Y:S01]  /*68a0*/  USHF.L.U32 UR5, UR36, 0xc, URZ ;  /* 0x0000000c24057899 */ /* 0x000fe2000800063f */
[----:B------:R-:W-:Y:S01]  /*68b0*/  LOP3.LUT R10, R19, 0x2, RZ, 0xfc, !PT ;  /* 0x00000002130a7812 */ /* 0x000fe200078efcff */
[----:B------:R-:W-:Y:S01]  /*68c0*/  USHF.L.U32 UR8, UR8, UR7, URZ ;  /* 0x0000000708087299 */ /* 0x000fe2000800063f */
[----:B------:R-:W-:Y:S01]  /*68d0*/  IMAD.MOV.U32 R13, RZ, RZ, RZ ;  /* 0x000000ffff0d7224 */ /* 0x000fe200078e00ff */
[----:B------:R-:W-:Y:S01]  /*68e0*/  ULDC UR6, c[0x0][0x8a8] ;  /* 0x00022a0000067ab9 */ /* 0x000fe20000000800 */
[----:B------:R-:W-:Y:S01]  /*68f0*/  UMOV UR9, 0x1 ;  /* 0x0000000100097882 */ /* 0x000fe20000000000 */
[----:B------:R-:W-:-:S02]  /*6900*/  ULOP3.LUT UR4, UR4, 0x40, URZ, 0xc0, !UPT ;  /* 0x0000004004047892 */ /* 0x000fc4000f8ec03f */
[----:B------:R-:W-:Y:S02]  /*6910*/  ULOP3.LUT UR5, UR5, 0x1000, URZ, 0xc0, !UPT ;  /* 0x0000100005057892 */ /* 0x000fe4000f8ec03f */
[----:B------:R-:W-:Y:S02]  /*6920*/  UIADD3 UR17, UR6, -0x1, URZ ;  /* 0xffffffff06117890 */ /* 0x000fe4000fffe03f */
[----:B------:R-:W-:Y:S02]  /*6930*/  USHF.L.U32 UR19, UR9, UR7, URZ ;  /* 0x0000000709137299 */ /* 0x000fe4000800063f */
[----:B------:R-:W-:Y:S01]  /*6940*/  ULOP3.LUT UR18, URZ, UR8, URZ, 0x33, !UPT ;  /* 0x000000083f127292 */ /* 0x000fe2000f8e333f */
[----:B------:R-:W-:Y:S01]  /*6950*/  ULDC.64 UR22, c[0x0][0x198] ;  /* 0x0000660000167ab9 */ /* 0x000fe20000000a00 */
[----:B--2---:R-:W-:-:S05]  /*6960*/  VIADD R3, R3, 0x3f ;  /* 0x0000003f03037836 */ /* 0x004fca0000000000 */
[----:B------:R-:W-:-:S04]  /*6970*/  SHF.R.S32.HI R4, RZ, 0x1f, R3 ;  /* 0x0000001fff047819 */ /* 0x000fc80000011403 */
[----:B------:R-:W-:Y:S01]  /*6980*/  LEA.HI R4, R4, R3, RZ, 0x6 ;  /* 0x0000000304047211 */ /* 0x000fe200078f30ff */
[----:B------:R-:W-:-:S03]  /*6990*/  IMAD.MOV.U32 R3, RZ, RZ, 0x1 ;  /* 0x00000001ff037424 */ /* 0x000fc600078e00ff */
[----:B------:R-:W-:-:S05]  /*69a0*/  SHF.R.S32.HI R8, RZ, 0x6, R4 ;  /* 0x00000006ff087819 */ /* 0x000fca0000011404 */
[----:B------:R-:W-:-:S07]  /*69b0*/  VIADD R9, R8, 0x1 ;  /* 0x0000000108097836 */ /* 0x000fce0000000000 */
.L_x_162:
[----:B------:R-:W-:-:S03]  /*69c0*/  UMOV UR6, 0xffffffff ;  /* 0xffffffff00067882 */ /* 0x000fc60000000000 */
[----:B------:R-:W-:Y:S05]  /*69d0*/  BRA.DIV UR6, `(.L_x_152) ;  /* 0x0000001206ec7947 */ /* 0x000fea000b800000 */
[----:B------:R-:W-:-:S13]  /*69e0*/  ELECT P6, URZ, PT ;  /* 0x00000000003f782f */ /* 0x000fda00038c0000 */
.L_x_184:
[----:B------:R-:W1:Y:S01]  /*69f0*/  LDC R4, c[0x0][0x28c] ;  /* 0x0000a300ff047b82 */ /* 0x000e620000000800 */
[----:B------:R-:W-:Y:S01]  /*6a00*/  BSSY B1, `(.L_x_153) ;  /* 0x0000038000017945 */ /* 0x000fe20003800000 */
[----:B-1----:R-:W-:-:S13]  /*6a10*/  ISETP.LT.OR P6, PT, R4, 0x1, !P6 ;  /* 0x000000010400780c */ /* 0x002fda00077c1670 */
[----:B------:R-:W-:Y:S05]  /*6a20*/  @P6 BRA `(.L_x_154) ;  /* 0x0000000000d46947 */ /* 0x000fea0003800000 */
[----:B------:R-:W-:Y:S01]  /*6a30*/  LEA R21, R21, UR4, 0x7 ;  /* 0x0000000415157c11 */ /* 0x000fe2000f8e38ff */
[----:B------:R-:W-:Y:S02]  /*6a40*/  IMAD.SHL.U32 R22, R22, 0x80, RZ ;  /* 0x0000008016167824 */ /* 0x000fe400078e00ff */
[----:B------:R-:W-:Y:S02]  /*6a50*/  IMAD.MOV.U32 R18, RZ, RZ, RZ ;  /* 0x000000ffff127224 */ /* 0x000fe400078e00ff */
[----:B------:R-:W-:Y:S02]  /*6a60*/  IMAD.MOV.U32 R4, RZ, RZ, R9 ;  /* 0x000000ffff047224 */ /* 0x000fe400078e0009 */
[----:B------:R-:W-:Y:S02]  /*6a70*/  IMAD.MOV.U32 R5, RZ, RZ, R3 ;  /* 0x000000ffff057224 */ /* 0x000fe400078e0003 */
[----:B------:R-:W-:-:S07]  /*6a80*/  IMAD.MOV.U32 R6, RZ, RZ, R13 ;  /* 0x000000ffff067224 */ /* 0x000fce00078e000d */
.L_x_157:
[----:B------:R-:W1:Y:S01]  /*6a90*/  S2R R12, SR_CgaCtaId ;  /* 0x00000000000c7919 */ /* 0x000e620000008800 */
[----:B------:R-:W-:Y:S02]  /*6aa0*/  MOV R7, 0x400 ;  /* 0x0000040000077802 */ /* 0x000fe40000000f00 */
[----:B------:R-:W-:Y:S02]  /*6ab0*/  LOP3.LUT P1, RZ, R0, 0x7f, RZ, 0xc0, !PT ;  /* 0x0000007f00ff7812 */ /* 0x000fe4000782c0ff */
[----:B-1----:R-:W-:Y:S02]  /*6ac0*/  LEA R15, R12, R7, 0x18 ;  /* 0x000000070c0f7211 */ /* 0x002fe400078ec0ff */
[----:B------:R-:W-:-:S09]  /*6ad0*/  SHF.L.U32 R7, R5, 0x1f, RZ ;  /* 0x0000001f05077819 */ /* 0x000fd200000006ff */
[----:B------:R-:W1:Y:S01]  /*6ae0*/  @!P1 LDC R12, c[0x0][0x500] ;  /* 0x00014000ff0c9b82 */ /* 0x000e620000000800 */
[----:B------:R-:W-:-:S04]  /*6af0*/  IMAD R14, R6, 0x8, R15 ;  /* 0x00000008060e7824 */ /* 0x000fc800078e020f */
[----:B------:R-:W2:Y:S02]  /*6b00*/  SYNCS.PHASECHK.TRANS64.TRYWAIT P0, [R14+URZ+0x30], R7 ;  /* 0x000030070e0075a7 */ /* 0x000ea4000800017f */
[----:B--2---:R-:W-:Y:S05]  /*6b10*/  @!P0 BRA `(.L_x_155) ;  /* 0x0000001000bc8947 */ /* 0x004fea0003800000 */
.L_x_185:
[----:B--2---:R-:W-:Y:S01]  /*6b20*/  PRMT R7, R10, 0x9910, RZ ;  /* 0x000099100a077816 */ /* 0x004fe200000000ff */
[----:B-1----:R1:W-:Y:S03]  /*6b30*/  @!P1 SYNCS.ARRIVE.TRANS64 RZ, [R14+URZ], R12 ;  /* 0x0000000c0eff99a7 */ /* 0x0023e6000800003f */
[----:B------:R-:W-:-:S13]  /*6b40*/  ISETP.NE.AND P0, PT, R7, 0x2, PT ;  /* 0x000000020700780c */ /* 0x000fda0003f05270 */
[----:B-1----:R-:W-:Y:S05]  /*6b50*/  @P0 BRA `(.L_x_156) ;  /* 0x0000000000040947 */ /* 0x002fea0003800000 */
[----:B------:R-:W-:Y:S01]  /*6b60*/  BPT.TRAP 0x1 ;  /* 0x000000040000795c */ /* 0x000fe20000300000 */
.L_x_156:
[C---:B------:R-:W-:Y:S01]  /*6b70*/  LEA R7, R6.reuse, UR5, 0xd ;  /* 0x0000000506077c11 */ /* 0x040fe2000f8e68ff */
[--C-:B------:R-:W-:Y:S01]  /*6b80*/  IMAD R12, R6, 0x4000, R15.reuse ;  /* 0x00004000060c7824 */ /* 0x100fe200078e020f */
[----:B------:R-:W-:Y:S01]  /*6b90*/  R2UR UR9, R14 ;  /* 0x000000000e0972ca */ /* 0x000fe200000e0000 */
[----:B------:R-:W-:Y:S01]  /*6ba0*/  VIADD R4, R4, 0xffffffff ;  /* 0xffffffff04047836 */ /* 0x000fe20000000000 */
[----:B------:R-:W-:Y:S01]  /*6bb0*/  UIADD3 UR6, UP0, UR22, 0xf0, URZ ;  /* 0x000000f016067890 */ /* 0x000fe2000ff1e03f */
[----:B------:R-:W-:Y:S01]  /*6bc0*/  IMAD R7, R7, 0x2, R15 ;  /* 0x0000000207077824 */ /* 0x000fe200078e020f */
[----:B------:R-:W-:Y:S01]  /*6bd0*/  R2UR UR7, R12 ;  /* 0x000000000c0772ca */ /* 0x000fe200000e0000 */
[----:B------:R-:W-:Y:S01]  /*6be0*/  UIADD3 UR24, UP1, UR22, 0x1f0, URZ ;  /* 0x000001f016187890 */ /* 0x000fe2000ff3e03f */
[----:B------:R-:W-:Y:S01]  /*6bf0*/  R2UR UR11, R22 ;  /* 0x00000000160b72ca */ /* 0x000fe200000e0000 */
[----:B------:R-:W-:Y:S01]  /*6c00*/  VIADD R6, R6, 0x1 ;  /* 0x0000000106067836 */ /* 0x000fe20000000000 */
[----:B------:R-:W-:Y:S01]  /*6c10*/  R2UR UR8, R7 ;  /* 0x00000000070872ca */ /* 0x000fe200000e0000 */
[----:B------:R-:W-:Y:S01]  /*6c20*/  UIADD3.X UR25, URZ, UR23, URZ, UP1, !UPT ;  /* 0x000000173f197290 */ /* 0x000fe20008ffe43f */
[----:B------:R-:W-:Y:S01]  /*6c30*/  R2UR UR10, R18 ;  /* 0x00000000120a72ca */ /* 0x000fe200000e0000 */
[----:B------:R-:W-:Y:S01]  /*6c40*/  UMOV UR14, 0x0 ;  /* 0x00000000000e7882 */ /* 0x000fe20000000000 */
[----:B------:R-:W-:Y:S01]  /*6c50*/  R2UR UR12, R20 ;  /* 0x00000000140c72ca */ /* 0x000fe200000e0000 */
[----:B------:R-:W-:Y:S01]  /*6c60*/  UMOV UR15, 0x10000000 ;  /* 0x10000000000f7882 */ /* 0x000fe20000000000 */
[----:B------:R-:W-:Y:S01]  /*6c70*/  R2UR UR20, R21 ;  /* 0x00000000151472ca */ /* 0x000fe200000e0000 */
[----:B------:R-:W-:Y:S01]  /*6c80*/  UMOV UR21, 0x30000 ;  /* 0x0003000000157882 */ /* 0x000fe20000000000 */
[----:B------:R-:W-:Y:S01]  /*6c90*/  ISETP.GT.AND P1, PT, R4, 0x1, PT ;  /* 0x000000010400780c */ /* 0x000fe20003f24270 */
[----:B------:R-:W-:Y:S01]  /*6ca0*/  UIADD3 UR13, UR7, 0x8400, URZ ;  /* 0x00008400070d7890 */ /* 0x000fe2000fffe03f */
[----:B------:R-:W-:Y:S01]  /*6cb0*/  ISETP.NE.AND P0, PT, R6, 0x6, PT ;  /* 0x000000060600780c */ /* 0x000fe20003f05270 */
[----:B------:R-:W-:Y:S01]  /*6cc0*/  UIADD3.X UR7, URZ, UR23, URZ, UP0, !UPT ;  /* 0x000000173f077290 */ /* 0x000fe200087fe43f */
[----:B------:R-:W-:Y:S01]  /*6cd0*/  VIADD R18, R18, 0x40 ;  /* 0x0000004012127836 */ /* 0x000fe20000000000 */
[----:B------:R-:W-:Y:S01]  /*6ce0*/  UIADD3 UR16, UR8, 0x20400, URZ ;  /* 0x0002040008107890 */ /* 0x000fe2000fffe03f */
[----:B------:R-:W-:-:S02]  /*6cf0*/  SEL R12, RZ, 0x1, P0 ;  /* 0x00000001ff0c7807 */ /* 0x000fc40000000000 */
[----:B------:R-:W-:Y:S01]  /*6d00*/  UMOV UR8, UR13 ;  /* 0x0000000d00087c82 */ /* 0x000fe20008000000 */
[----:B------:R-:W-:Y:S02]  /*6d10*/  SEL R6, R6, RZ, P0 ;  /* 0x000000ff06067207 */ /* 0x000fe40000000000 */
[----:B------:R-:W-:Y:S01]  /*6d20*/  LOP3.LUT R5, R5, R12, RZ, 0x3c, !PT ;  /* 0x0000000c05057212 */ /* 0x000fe200078e3cff */
[----:B------:R1:W-:Y:S02]  /*6d30*/  UTMALDG.3D [UR8], [UR6], desc[UR14] ;  /* 0x00000e08060075b4 */ /* 0x0003e40008011000 */
[----:B-1----:R-:W-:Y:S01]  /*6d40*/  UMOV UR8, UR16 ;  /* 0x0000001000087c82 */ /* 0x002fe20008000000 */
[----:B------:R-:W-:Y:S02]  /*6d50*/  UMOV UR11, UR20 ;  /* 0x00000014000b7c82 */ /* 0x000fe40008000000 */
[----:B------:R1:W-:Y:S02]  /*6d60*/  UTMALDG.3D.MULTICAST [UR8], [UR24], UR21, desc[UR14] ;  /* 0x00000e08180073b4 */ /* 0x0003e40008011815 */
[----:B-1----:R-:W-:Y:S05]  /*6d70*/  @P1 BRA `(.L_x_157) ;  /* 0xfffffffc00441947 */ /* 0x002fea000383ffff */
.L_x_154:
[----:B------:R-:W-:Y:S05]  /*6d80*/  BSYNC B1 ;  /* 0x0000000000017941 */ /* 0x000fea0003800000 */
.L_x_153:
[----:B------:R-:W-:Y:S01]  /*6d90*/  LOP3.LUT P1, RZ, R11, 0xff, RZ, 0xc0, !PT ;  /* 0x000000ff0bff7812 */ /* 0x000fe2000782c0ff */
[C---:B------:R-:W-:Y:S01]  /*6da0*/  IMAD.IADD R13, R8.reuse, 0x1, R13 ;  /* 0x00000001080d7824 */ /* 0x040fe200078e020d */
[----:B------:R-:W-:Y:S01]  /*6db0*/  ULDC.64 UR6, c[0x0][0x8f8] ;  /* 0x00023e0000067ab9 */ /* 0x000fe20000000a00 */
[C---:B------:R-:W-:Y:S01]  /*6dc0*/  ISETP.GE.U32.AND P2, PT, R8.reuse, 0x6, PT ;  /* 0x000000060800780c */ /* 0x040fe20003f46070 */
[----:B------:R-:W-:Y:S01]  /*6dd0*/  BSSY B1, `(.L_x_158) ;  /* 0x000006a000017945 */ /* 0x000fe20003800000 */
[----:B------:R-:W-:Y:S01]  /*6de0*/  IMAD.MOV.U32 R22, RZ, RZ, -0x1 ;  /* 0xffffffffff167424 */ /* 0x000fe200078e00ff */
[----:B------:R-:W-:Y:S01]  /*6df0*/  ISETP.GT.U32.AND P0, PT, R13, 0x5, PT ;  /* 0x000000050d00780c */ /* 0x000fe20003f04070 */
[----:B------:R-:W-:Y:S01]  /*6e00*/  IMAD.MOV.U32 R21, RZ, RZ, -0x1 ;  /* 0xffffffffff157424 */ /* 0x000fe200078e00ff */
[----:B------:R-:W-:Y:S01]  /*6e10*/  PRMT R11, RZ, 0x7610, R11 ;  /* 0x00007610ff0b7816 */ /* 0x000fe2000000000b */
[----:B------:R-:W-:Y:S01]  /*6e20*/  IMAD.MOV.U32 R20, RZ, RZ, -0x1 ;  /* 0xffffffffff147424 */ /* 0x000fe200078e00ff */
[----:B------:R-:W-:-:S03]  /*6e30*/  ISETP.LT.U32.AND P0, PT, R8, 0x6, P0 ;  /* 0x000000060800780c */ /* 0x000fc60000701070 */
[----:B------:R-:W1:Y:S01]  /*6e40*/  @P1 S2R R5, SR_CgaCtaId ;  /* 0x0000000000051919 */ /* 0x000e620000008800 */
[----:B------:R-:W-:-:S04]  /*6e50*/  @P1 MOV R4, 0x400 ;  /* 0x0000040000041802 */ /* 0x000fc80000000f00 */
[----:B-1----:R-:W-:Y:S01]  /*6e60*/  @P1 LEA R6, R5, R4, 0x18 ;  /* 0x0000000405061211 */ /* 0x002fe200078ec0ff */
[----:B------:R-:W-:Y:S01]  /*6e70*/  IMAD.WIDE.U32 R4, R13, -0x55555555, RZ ;  /* 0xaaaaaaab0d047825 */ /* 0x000fe200078e00ff */
[----:B------:R-:W-:Y:S02]  /*6e80*/  SEL R4, RZ, 0x1, !P0 ;  /* 0x00000001ff047807 */ /* 0x000fe40004000000 */
[----:B------:R1:W-:Y:S01]  /*6e90*/  @P1 SYNCS.ARRIVE.TRANS64.A1T0 RZ, [R6+URZ+0xa8], RZ ;  /* 0x0000a8ff06ff19a7 */ /* 0x0003e2000810003f */
[----:B------:R-:W-:Y:S02]  /*6ea0*/  IADD3 R16, P1, R16, UR38, RZ ;  /* 0x0000002610107c10 */ /* 0x000fe4000ff3e0ff */
[----:B------:R-:W-:Y:S02]  /*6eb0*/  LOP3.LUT R3, R3, R4, RZ, 0x3c, !PT ;  /* 0x0000000403037212 */ /* 0x000fe400078e3cff */
[----:B------:R-:W-:Y:S02]  /*6ec0*/  IADD3.X R17, R17, UR37, RZ, P1, !PT ;  /* 0x0000002511117c10 */ /* 0x000fe40008ffe4ff */
[----:B------:R-:W-:-:S02]  /*6ed0*/  ISETP.GE.U32.AND P0, PT, R16, UR6, PT ;  /* 0x0000000610007c0c */ /* 0x000fc4000bf06070 */
[----:B-1----:R-:W-:Y:S02]  /*6ee0*/  SHF.R.U32.HI R6, RZ, 0x2, R5 ;  /* 0x00000002ff067819 */ /* 0x002fe40000011605 */
[----:B------:R-:W-:Y:S02]  /*6ef0*/  ISETP.GE.U32.AND.EX P0, PT, R17, UR7, PT, P0 ;  /* 0x0000000711007c0c */ /* 0x000fe4000bf06100 */
[----:B------:R-:W-:Y:S01]  /*6f00*/  @P2 LOP3.LUT R3, R3, 0x1, R6, 0x78, !PT ;  /* 0x0000000103032812 */ /* 0x000fe200078e7806 */
[----:B------:R-:W-:Y:S01]  /*6f10*/  IMAD R13, R6, -0x6, R13 ;  /* 0xfffffffa060d7824 */ /* 0x000fe200078e020d */
[----:B------:R-:W-:-:S09]  /*6f20*/  PRMT R4, RZ, 0x7610, R4 ;  /* 0x00007610ff047816 */ /* 0x000fd20000000004 */
[----:B------:R-:W-:Y:S05]  /*6f30*/  @P0 BRA `(.L_x_159) ;  /* 0x00000004004c0947 */ /* 0x000fea0003800000 */
[----:B------:R-:W1:Y:S01]  /*6f40*/  S2R R14, SR_CTAID.X ;  /* 0x00000000000e7919 */ /* 0x000e620000002500 */
[----:B------:R-:W-:Y:S01]  /*6f50*/  ULDC.64 UR6, c[0x0][0x8d0] ;  /* 0x0002340000067ab9 */ /* 0x000fe20000000a00 */
[----:B------:R-:W2:Y:S01]  /*6f60*/  LDC R15, c[0x0][0x144] ;  /* 0x00005100ff0f7b82 */ /* 0x000ea20000000800 */
[----:B------:R-:W-:Y:S01]  /*6f70*/  ISETP.NE.U32.AND P0, PT, RZ, UR6, PT ;  /* 0x00000006ff007c0c */ /* 0x000fe2000bf05070 */
[----:B------:R-:W3:Y:S01]  /*6f80*/  S2R R12, SR_CTAID.Y ;  /* 0x00000000000c7919 */ /* 0x000ee20000002600 */
[----:B------:R-:W-:Y:S01]  /*6f90*/  ULDC UR8, c[0x0][0x150] ;  /* 0x0000540000087ab9 */ /* 0x000fe20000000800 */
[----:B------:R-:W-:Y:S01]  /*6fa0*/  ULDC UR9, c[0x0][0x8d8] ;  /* 0x0002360000097ab9 */ /* 0x000fe20000000800 */
[----:B------:R-:W-:Y:S01]  /*6fb0*/  ISETP.NE.AND.EX P0, PT, RZ, UR7, PT, P0 ;  /* 0x00000007ff007c0c */ /* 0x000fe2000bf05300 */
[----:B------:R-:W-:Y:S01]  /*6fc0*/  IMAD.MOV.U32 R4, RZ, RZ, R16 ;  /* 0x000000ffff047224 */ /* 0x000fe200078e0010 */
[----:B-1----:R-:W-:-:S05]  /*6fd0*/  I2FP.F32.U32 R5, R14 ;  /* 0x0000000e00057245 */ /* 0x002fca0000201000 */
[----:B------:R-:W-:Y:S01]  /*6fe0*/  FMUL R18, R5, UR8 ;  /* 0x0000000805127c20 */ /* 0x000fe20008400000 */
[----:B------:R-:W-:-:S05]  /*6ff0*/  IMAD.MOV.U32 R5, RZ, RZ, R17 ;  /* 0x000000ffff057224 */ /* 0x000fca00078e0011 */
[----:B---3--:R-:W-:Y:S05]  /*7000*/  @!P0 BRA `(.L_x_160) ;  /* 0x0000000000288947 */ /* 0x008fea0003800000 */
[----:B------:R-:W-:Y:S02]  /*7010*/  ULDC UR8, c[0x0][0x8dc] ;  /* 0x0002370000087ab9 */ /* 0x000fe40000000800 */
[----:B------:R-:W-:-:S05]  /*7020*/  IADD3 R5, P0, R16, UR8, RZ ;  /* 0x0000000810057c10 */ /* 0x000fca000ff1e0ff */
[----:B------:R-:W-:-:S04]  /*7030*/  IMAD.X R21, RZ, RZ, R17, P0 ;  /* 0x000000ffff157224 */ /* 0x000fc800000e0611 */
[----:B------:R-:W-:-:S04]  /*7040*/  IMAD.WIDE.U32 R6, R21, UR6, RZ ;  /* 0x0000000615067c25 */ /* 0x000fc8000f8e00ff */
[----:B------:R-:W-:-:S04]  /*7050*/  IMAD.WIDE.U32 R6, P0, R5, UR7, R6 ;  /* 0x0000000705067c25 */ /* 0x000fc8000f800006 */
[----:B------:R-:W-:-:S04]  /*7060*/  IMAD.WIDE.U32 R4, R5, UR6, RZ ;  /* 0x0000000605047c25 */ /* 0x000fc8000f8e00ff */
[----:B------:R-:W-:Y:S01]  /*7070*/  IMAD.MOV.U32 R4, RZ, RZ, R7 ;  /* 0x000000ffff047224 */ /* 0x000fe200078e0007 */
[----:B------:R-:W-:Y:S01]  /*7080*/  IADD3 RZ, P1, R5, R6, RZ ;  /* 0x0000000605ff7210 */ /* 0x000fe20007f3e0ff */
[----:B------:R-:W-:-:S04]  /*7090*/  IMAD.X R5, RZ, RZ, RZ, P0 ;  /* 0x000000ffff057224 */ /* 0x000fc800000e06ff */
[----:B------:R-:W-:-:S08]  /*70a0*/  IMAD.WIDE.U32.X R4, R21, UR7, R4, P1 ;  /* 0x0000000715047c25 */ /* 0x000fd000088e0404 */
.L_x_160:
[--C-:B------:R-:W-:Y:S01]  /*70b0*/  SHF.R.U64 R20, R4, UR9, R5.reuse ;  /* 0x0000000904147c19 */ /* 0x100fe20008001205 */
[----:B------:R-:W1:Y:S01]  /*70c0*/  F2I.U32.TRUNC.NTZ R18, R18 ;  /* 0x0000001200127305 */ /* 0x000e62000020f000 */
[----:B------:R-:W-:Y:S01]  /*70d0*/  SHF.R.U32.HI R4, RZ, UR9, R5 ;  /* 0x00000009ff047c19 */ /* 0x000fe20008011605 */
[----:B------:R-:W-:Y:S01]  /*70e0*/  ULDC.64 UR6, c[0x0][0x8c8] ;  /* 0x0002320000067ab9 */ /* 0x000fe20000000a00 */
[----:B------:R-:W-:Y:S01]  /*70f0*/  IADD3 R7, P0, RZ, -R20, RZ ;  /* 0x80000014ff077210 */ /* 0x000fe20007f1e0ff */
[----:B------:R-:W-:Y:S01]  /*7100*/  ULDC.64 UR8, c[0x0][0x8e8] ;  /* 0x00023a0000087ab9 */ /* 0x000fe20000000a00 */
[----:B------:R-:W3:Y:S03]  /*7110*/  LDC R21, c[0x0][0x148] ;  /* 0x00005200ff157b82 */ /* 0x000ee60000000800 */
[----:B------:R-:W-:Y:S01]  /*7120*/  IMAD.X R4, RZ, RZ, ~R4, P0 ;  /* 0x000000ffff047224 */ /* 0x000fe200000e0e04 */
[----:B------:R-:W-:-:S03]  /*7130*/  ISETP.NE.U32.AND P0, PT, RZ, UR8, PT ;  /* 0x00000008ff007c0c */ /* 0x000fc6000bf05070 */
[----:B------:R-:W-:Y:S01]  /*7140*/  IMAD R6, R4, UR6, RZ ;  /* 0x0000000604067c24 */ /* 0x000fe2000f8e02ff */
[----:B------:R-:W-:Y:S01]  /*7150*/  ISETP.NE.AND.EX P0, PT, RZ, UR9, PT, P0 ;  /* 0x00000009ff007c0c */ /* 0x000fe2000bf05300 */
[----:B------:R-:W-:Y:S01]  /*7160*/  IMAD.WIDE.U32 R4, R7, UR6, R16 ;  /* 0x0000000607047c25 */ /* 0x000fe2000f8e0010 */
[----:B------:R-:W-:-:S03]  /*7170*/  ULDC UR6, c[0x0][0x8c0] ;  /* 0x0002300000067ab9 */ /* 0x000fc60000000800 */
[----:B------:R-:W-:Y:S01]  /*7180*/  IMAD R7, R7, UR7, R6 ;  /* 0x0000000707077c24 */ /* 0x000fe2000f8e0206 */
[----:B------:R-:W-:Y:S01]  /*7190*/  ULDC UR7, c[0x0][0x154] ;  /* 0x0000550000077ab9 */ /* 0x000fe20000000800 */
[----:B-1----:R-:W-:Y:S02]  /*71a0*/  IMAD.MOV R6, RZ, RZ, -R18 ;  /* 0x000000ffff067224 */ /* 0x002fe400078e0a12 */
[----:B------:R-:W-:Y:S02]  /*71b0*/  IMAD.IADD R5, R5, 0x1, R7 ;  /* 0x0000000105057824 */ /* 0x000fe400078e0207 */
[----:B--2---:R-:W-:Y:S01]  /*71c0*/  IMAD R14, R15, R6, R14 ;  /* 0x000000060f0e7224 */ /* 0x004fe200078e020e */
[----:B------:R-:W-:Y:S02]  /*71d0*/  I2FP.F32.U32 R6, R12 ;  /* 0x0000000c00067245 */ /* 0x000fe40000201000 */
[--C-:B------:R-:W-:Y:S02]  /*71e0*/  SHF.R.U64 R15, R4, UR6, R5.reuse ;  /* 0x00000006040f7c19 */ /* 0x100fe40008001205 */
[----:B------:R-:W-:Y:S01]  /*71f0*/  SHF.R.U32.HI R4, RZ, UR6, R5 ;  /* 0x00000006ff047c19 */ /* 0x000fe20008011605 */
[----:B------:R-:W-:Y:S01]  /*7200*/  FMUL R6, R6, UR7 ;  /* 0x0000000706067c20 */ /* 0x000fe20008400000 */
[----:B------:R-:W-:-:S02]  /*7210*/  ULDC UR6, c[0x0][0x8b0] ;  /* 0x00022c0000067ab9 */ /* 0x000fc40000000800 */
[--C-:B------:R-:W-:Y:S01]  /*7220*/  SHF.R.U64 R22, R15, UR6, R4.reuse ;  /* 0x000000060f167c19 */ /* 0x100fe20008001204 */
[----:B------:R1:W2:Y:S01]  /*7230*/  F2I.U32.TRUNC.NTZ R24, R6 ;  /* 0x0000000600187305 */ /* 0x0002a2000020f000 */
[----:B------:R-:W-:Y:S01]  /*7240*/  SHF.R.U32.HI R5, RZ, UR6, R4 ;  /* 0x00000006ff057c19 */ /* 0x000fe20008011604 */
[----:B------:R-:W-:-:S03]  /*7250*/  ULDC UR6, c[0x0][0x900] ;  /* 0x0002400000067ab9 */ /* 0x000fc60000000800 */
[--C-:B------:R-:W-:Y:S02]  /*7260*/  SHF.R.U64 R18, R22, UR6, R5.reuse ;  /* 0x0000000616127c19 */ /* 0x100fe40008001205 */
[----:B------:R-:W-:-:S03]  /*7270*/  SHF.R.U32.HI R23, RZ, UR6, R5 ;  /* 0x00000006ff177c19 */ /* 0x000fc60008011605 */
[----:B------:R-:W-:Y:S02]  /*7280*/  IMAD.MOV.U32 R4, RZ, RZ, R18 ;  /* 0x000000ffff047224 */ /* 0x000fe400078e0012 */
[----:B------:R-:W-:Y:S01]  /*7290*/  IMAD.MOV.U32 R5, RZ, RZ, R23 ;  /* 0x000000ffff057224 */ /* 0x000fe200078e0017 */
[----:B-1----:R-:W-:Y:S06]  /*72a0*/  @!P0 BRA `(.L_x_161) ;  /* 0x0000000000288947 */ /* 0x002fec0003800000 */
        /* <DEDUP_REMOVED lines=10> */
.L_x_161:
[----:B------:R-:W-:Y:S01]  /*7350*/  ISETP.NE.AND P0, PT, R2, 0x1, PT ;  /* 0x000000010200780c */ /* 0x000fe20003f05270 */
[----:B------:R-:W-:Y:S01]  /*7360*/  ULDC UR6, c[0x0][0x8f0] ;  /* 0x00023c0000067ab9 */ /* 0x000fe20000000800 */
[----:B------:R-:W-:Y:S01]  /*7370*/  LOP3.LUT R22, R22, UR18, RZ, 0xc0, !PT ;  /* 0x0000001216167c12 */ /* 0x000fe2000f8ec0ff */
[----:B--2---:R-:W-:Y:S01]  /*7380*/  IMAD.MOV R24, RZ, RZ, -R24 ;  /* 0x000000ffff187224 */ /* 0x004fe200078e0a18 */
[----:B------:R-:W-:Y:S01]  /*7390*/  SHF.R.U64 R5, R4, UR6, R5 ;  /* 0x0000000604057c19 */ /* 0x000fe20008001205 */
[----:B------:R-:W-:Y:S01]  /*73a0*/  ULDC UR6, c[0x0][0x8e0] ;  /* 0x0002380000067ab9 */ /* 0x000fe20000000800 */
[----:B------:R-:W-:Y:S01]  /*73b0*/  LOP3.LUT R15, R15, UR17, RZ, 0xc0, !PT ;  /* 0x000000110f0f7c12 */ /* 0x000fe2000f8ec0ff */
[----:B------:R-:W-:Y:S01]  /*73c0*/  ULDC UR7, c[0x0][0x8b8] ;  /* 0x00022e0000077ab9 */ /* 0x000fe20000000800 */
[----:B------:R-:W-:Y:S02]  /*73d0*/  IMAD.MOV.U32 R4, RZ, RZ, 0x1 ;  /* 0x00000001ff047424 */ /* 0x000fe400078e00ff */
[----:B------:R-:W-:-:S02]  /*73e0*/  IMAD.MOV R7, RZ, RZ, -R5 ;  /* 0x000000ffff077224 */ /* 0x000fc400078e0a05 */
[----:B------:R-:W-:Y:S02]  /*73f0*/  IMAD R5, R5, UR19, R22 ;  /* 0x0000001305057c24 */ /* 0x000fe4000f8e0216 */
[----:B---3--:R-:W-:Y:S02]  /*7400*/  @P0 IMAD R14, R21, R24, R12 ;  /* 0x00000018150e0224 */ /* 0x008fe400078e020c */
[----:B------:R-:W-:Y:S01]  /*7410*/  IMAD R18, R7, UR6, R18 ;  /* 0x0000000607127c24 */ /* 0x000fe2000f8e0212 */
[----:B------:R-:W-:Y:S01]  /*7420*/  ULDC UR6, c[0x0][0x8a8] ;  /* 0x00022a0000067ab9 */ /* 0x000fe20000000800 */
[----:B------:R-:W-:Y:S02]  /*7430*/  IMAD R14, R5, UR7, R14 ;  /* 0x00000007050e7c24 */ /* 0x000fe4000f8e020e */
[----:B------:R-:W-:-:S05]  /*7440*/  IMAD R5, R18, UR6, R15 ;  /* 0x0000000612057c24 */ /* 0x000fca000f8e020f */
[----:B------:R-:W-:Y:S02]  /*7450*/  SEL R21, R5, R14, !P0 ;  /* 0x0000000e05157207 */ /* 0x000fe40004000000 */
[----:B------:R-:W-:-:S07]  /*7460*/  SEL R22, R14, R5, !P0 ;  /* 0x000000050e167207 */ /* 0x000fce0004000000 */
.L_x_159:
[----:B------:R-:W-:Y:S05]  /*7470*/  BSYNC B1 ;  /* 0x0000000000017941 */ /* 0x000fea0003800000 */
.L_x_158:
[----:B------:R-:W-:-:S13]  /*7480*/  LOP3.LUT P0, RZ, R4, 0xff, RZ, 0xc0, !PT ;  /* 0x000000ff04ff7812 */ /* 0x000fda000780c0ff */
[----:B------:R-:W-:Y:S05]  /*7490*/  @P0 BRA `(.L_x_162) ;  /* 0xfffffff400480947 */ /* 0x000fea000383ffff */
[----:B------:R-:W-:Y:S05]  /*74a0*/  BSYNC B0 ;  /* 0x0000000000007941 */ /* 0x000fea0003800000 */
.L_x_151:
[----:B------:R-:W-:-:S03]  /*74b0*/  UMOV UR6, 0xffffffff ;  /* 0xffffffff00067882 */ /* 0x000fc60000000000 */
[----:B------:R-:W-:Y:S05]  /*74c0*/  BRA.DIV UR6, `(.L_x_163) ;  /* 0x0000000a06647947 */ /* 0x000fea000b800000 */
[----:B------:R-:W-:-:S13]  /*74d0*/  ELECT P6, URZ, PT ;  /* 0x00000000003f782f */ /* 0x000fda00038c0000 */
.L_x_188:
[----:B------:R-:W-:Y:S05]  /*74e0*/  @!P6 BRA `(.L_x_14) ;  /* 0x0000000000ece947 */ /* 0x000fea0003800000 */
[----:B------:R-:W-:-:S04]  /*74f0*/  LOP3.LUT R19, R19, 0x2, RZ, 0xfc, !PT ;  /* 0x0000000213137812 */ /* 0x000fc800078efcff */
[----:B------:R-:W-:-:S13]  /*7500*/  ISETP.NE.AND P0, PT, R19, 0x3, PT ;  /* 0x000000031300780c */ /* 0x000fda0003f05270 */
[----:B------:R-:W-:Y:S05]  /*7510*/  @!P0 BRA `(.L_x_164) ;  /* 0x0000000000048947 */ /* 0x000fea0003800000 */
[----:B-1----:R-:W-:Y:S01]  /*7520*/  BPT.TRAP 0x1 ;  /* 0x000000040000795c */ /* 0x002fe20000300000 */
.L_x_164:
[----:B------:R-:W2:Y:S01]  /*7530*/  S2R R5, SR_CgaCtaId ;  /* 0x0000000000057919 */ /* 0x000ea20000008800 */
[----:B------:R-:W-:Y:S02]  /*7540*/  MOV R0, 0x400 ;  /* 0x0000040000007802 */ /* 0x000fe40000000f00 */
[----:B------:R-:W-:Y:S02]  /*7550*/  SHF.L.U32 R4, R3, 0x1f, RZ ;  /* 0x0000001f03047819 */ /* 0x000fe400000006ff */
[----:B--2---:R-:W-:-:S05]  /*7560*/  LEA R0, R5, R0, 0x18 ;  /* 0x0000000005007211 */ /* 0x004fca00078ec0ff */
[----:B------:R-:W-:-:S04]  /*7570*/  VIADD R0, R0, 0x30 ;  /* 0x0000003000007836 */ /* 0x000fc80000000000 */
[C---:B------:R-:W-:Y:S02]  /*7580*/  IMAD R7, R13.reuse, 0x8, R0 ;  /* 0x000000080d077824 */ /* 0x040fe400078e0200 */
[----:B------:R-:W-:Y:S02]  /*7590*/  VIADD R13, R13, 0x1 ;  /* 0x000000010d0d7836 */ /* 0x000fe40000000000 */
[----:B------:R-:W2:Y:S03]  /*75a0*/  SYNCS.PHASECHK.TRANS64.TRYWAIT P0, [R7+URZ], R4 ;  /* 0x00000004070075a7 */ /* 0x000ea6000800017f */
[----:B------:R-:W-:-:S04]  /*75b0*/  ISETP.NE.AND P1, PT, R13, 0x6, PT ;  /* 0x000000060d00780c */ /* 0x000fc80003f25270 */
[----:B------:R-:W-:Y:S02]  /*75c0*/  SEL R2, RZ, 0x1, P1 ;  /* 0x00000001ff027807 */ /* 0x000fe40000800000 */
[----:B------:R-:W-:Y:S02]  /*75d0*/  SEL R13, R13, RZ, P1 ;  /* 0x000000ff0d0d7207 */ /* 0x000fe40000800000 */
[----:B------:R-:W-:-:S03]  /*75e0*/  LOP3.LUT R6, R3, R2, RZ, 0x3c, !PT ;  /* 0x0000000203067212 */ /* 0x000fc600078e3cff */
[----:B------:R-:W-:Y:S01]  /*75f0*/  IMAD R8, R13, 0x8, R0 ;  /* 0x000000080d087824 */ /* 0x000fe200078e0200 */
[----:B------:R-:W-:Y:S01]  /*7600*/  SHF.L.U32 R5, R6, 0x1f, RZ ;  /* 0x0000001f06057819 */ /* 0x000fe200000006ff */
[----:B--2---:R-:W-:Y:S06]  /*7610*/  @!P0 BRA `(.L_x_165) ;  /* 0x0000000800308947 */ /* 0x004fec0003800000 */
.L_x_189:
[----:B------:R-:W3:Y:S01]  /*7620*/  SYNCS.PHASECHK.TRANS64.TRYWAIT P0, [R8+URZ], R5 ;  /* 0x00000005080075a7 */ /* 0x000ee2000800017f */
[----:B------:R-:W-:-:S05]  /*7630*/  VIADD R2, R13, 0x1 ;  /* 0x000000010d027836 */ /* 0x000fca0000000000 */
[----:B------:R-:W-:-:S04]  /*7640*/  ISETP.NE.AND P1, PT, R2, 0x6, PT ;  /* 0x000000060200780c */ /* 0x000fc80003f25270 */
[----:B------:R-:W-:Y:S02]  /*7650*/  SEL R3, RZ, 0x1, P1 ;  /* 0x00000001ff037807 */ /* 0x000fe40000800000 */
[----:B--2---:R-:W-:Y:S02]  /*7660*/  SEL R7, R2, RZ, P1 ;  /* 0x000000ff02077207 */ /* 0x004fe40000800000 */
[----:B------:R-:W-:-:S03]  /*7670*/  LOP3.LUT R6, R6, R3, RZ, 0x3c, !PT ;  /* 0x0000000306067212 */ /* 0x000fc600078e3cff */
[----:B------:R-:W-:Y:S01]  /*7680*/  IMAD R9, R7, 0x8, R0 ;  /* 0x0000000807097824 */ /* 0x000fe200078e0200 */
[----:B------:R-:W-:Y:S01]  /*7690*/  SHF.L.U32 R4, R6, 0x1f, RZ ;  /* 0x0000001f06047819 */ /* 0x000fe200000006ff */
[----:B---3--:R-:W-:Y:S06]  /*76a0*/  @!P0 BRA `(.L_x_166) ;  /* 0x0000000800208947 */ /* 0x008fec0003800000 */
.L_x_190:
[----:B------:R-:W3:Y:S01]  /*76b0*/  SYNCS.PHASECHK.TRANS64.TRYWAIT P0, [R9+URZ], R4 ;  /* 0x00000004090075a7 */ /* 0x000ee2000800017f */
[----:B------:R-:W-:-:S05]  /*76c0*/  VIADD R2, R7, 0x1 ;  /* 0x0000000107027836 */ /* 0x000fca0000000000 */
[----:B------:R-:W-:-:S04]  /*76d0*/  ISETP.NE.AND P1, PT, R2, 0x6, PT ;  /* 0x000000060200780c */ /* 0x000fc80003f25270 */
[----:B------:R-:W-:Y:S02]  /*76e0*/  SEL R3, RZ, 0x1, P1 ;  /* 0x00000001ff037807 */ /* 0x000fe40000800000 */
[----:B------:R-:W-:Y:S02]  /*76f0*/  SEL R7, R2, RZ, P1 ;  /* 0x000000ff02077207 */ /* 0x000fe40000800000 */
[----:B------:R-:W-:-:S03]  /*7700*/  LOP3.LUT R6, R6, R3, RZ, 0x3c, !PT ;  /* 0x0000000306067212 */ /* 0x000fc600078e3cff */
[----:B--2---:R-:W-:Y:S01]  /*7710*/  IMAD R8, R7, 0x8, R0 ;  /* 0x0000000807087824 */ /* 0x004fe200078e0200 */
[----:B------:R-:W-:Y:S01]  /*7720*/  SHF.L.U32 R5, R6, 0x1f, RZ ;  /* 0x0000001f06057819 */ /* 0x000fe200000006ff */
[----:B---3--:R-:W-:Y:S06]  /*7730*/  @!P0 BRA `(.L_x_167) ;  /* 0x0000000800108947 */ /* 0x008fec0003800000 */
.L_x_191:
[----:B------:R-:W3:Y:S01]  /*7740*/  SYNCS.PHASECHK.TRANS64.TRYWAIT P0, [R8+URZ], R5 ;  /* 0x00000005080075a7 */ /* 0x000ee2000800017f */
[----:B------:R-:W-:-:S05]  /*7750*/  VIADD R2, R7, 0x1 ;  /* 0x0000000107027836 */ /* 0x000fca0000000000 */
[----:B------:R-:W-:-:S04]  /*7760*/  ISETP.NE.AND P1, PT, R2, 0x6, PT ;  /* 0x000000060200780c */ /* 0x000fc80003f25270 */
[----:B------:R-:W-:Y:S02]  /*7770*/  SEL R3, RZ, 0x1, P1 ;  /* 0x00000001ff037807 */ /* 0x000fe40000800000 */
[----:B------:R-:W-:Y:S02]  /*7780*/  SEL R7, R2, RZ, P1 ;  /* 0x000000ff02077207 */ /* 0x000fe40000800000 */
[----:B--2---:R-:W-:-:S03]  /*7790*/  LOP3.LUT R9, R6, R3, RZ, 0x3c, !PT ;  /* 0x0000000306097212 */ /* 0x004fc600078e3cff */
[----:B------:R-:W-:Y:S01]  /*77a0*/  IMAD R11, R7, 0x8, R0 ;  /* 0x00000008070b7824 */ /* 0x000fe200078e0200 */
[----:B------:R-:W-:Y:S01]  /*77b0*/  SHF.L.U32 R6, R9, 0x1f, RZ ;  /* 0x0000001f09067819 */ /* 0x000fe200000006ff */
[----:B---3--:R-:W-:Y:S06]  /*77c0*/  @!P0 BRA `(.L_x_168) ;  /* 0x0000000800008947 */ /* 0x008fec0003800000 */
.L_x_192:
[----:B------:R-:W3:Y:S01]  /*77d0*/  SYNCS.PHASECHK.TRANS64.TRYWAIT P0, [R11+URZ], R6 ;  /* 0x000000060b0075a7 */ /* 0x000ee2000800017f */
[----:B------:R-:W-:-:S05]  /*77e0*/  VIADD R2, R7, 0x1 ;  /* 0x0000000107027836 */ /* 0x000fca0000000000 */
[----:B------:R-:W-:-:S04]  /*77f0*/  ISETP.NE.AND P1, PT, R2, 0x6, PT ;  /* 0x000000060200780c */ /* 0x000fc80003f25270 */
[----:B------:R-:W-:Y:S02]  /*7800*/  SEL R4, RZ, 0x1, P1 ;  /* 0x00000001ff047807 */ /* 0x000fe40000800000 */
[----:B------:R-:W-:Y:S02]  /*7810*/  SEL R3, R2, RZ, P1 ;  /* 0x000000ff02037207 */ /* 0x000fe40000800000 */
[----:B------:R-:W-:Y:S01]  /*7820*/  LOP3.LUT R4, R9, R4, RZ, 0x3c, !PT ;  /* 0x0000000409047212 */ /* 0x000fe200078e3cff */
[----:B---3--:R-:W-:Y:S06]  /*7830*/  @!P0 BRA `(.L_x_169) ;  /* 0x0000000400f88947 */ /* 0x008fec0003800000 */
.L_x_193:
[----:B------:R-:W-:Y:S01]  /*7840*/  IMAD R3, R3, 0x8, R0 ;  /* 0x0000000803037824 */ /* 0x000fe200078e0200 */
[----:B------:R-:W-:-:S07]  /*7850*/  SHF.L.U32 R0, R4, 0x1f, RZ ;  /* 0x0000001f04007819 */ /* 0x000fce00000006ff */
.L_x_170:
[----:B----4-:R4:W1:Y:S02]  /*7860*/  SYNCS.PHASECHK.TRANS64.TRYWAIT P0, [R3+URZ], R0 ;  /* 0x00000000030075a7 */ /* 0x010864000800017f */
[----:B-1----:R-:W-:Y:S05]  /*7870*/  @!P0 NANOSLEEP.SYNCS 0x989680 ;  /* 0x009896800000895d */ /* 0x002fea0003900000 */
[----:B------:R-:W1:Y:S02]  /*7880*/  @!P0 SYNCS.PHASECHK.TRANS64 P0, [R3+URZ], R0 ;  /* 0x00000000030085a7 */ /* 0x000e64000800007f */
[----:B-1----:R-:W-:Y:S05]  /*7890*/  @!P0 BRA `(.L_x_170) ;  /* 0xfffffffc00f08947 */ /* 0x002fea000383ffff */
.L_x_14:
[----:B-1----:R-:W-:Y:S05]  /*78a0*/  BSYNC B6 ;  /* 0x0000000000067941 */ /* 0x002fea0003800000 */
.L_x_12:
[----:B------:R-:W-:Y:S05]  /*78b0*/  EXIT ;  /* 0x000000000000794d */ /* 0x000fea0003800000 */
.L_x_27:
[----:B---3--:R3:W4:Y:S02]  /*78c0*/  SYNCS.PHASECHK.TRANS64.TRYWAIT P1, [R3+URZ], R0 ;  /* 0x00000000030075a7 */ /* 0x008724000802017f */
[----:B----4-:R-:W-:Y:S05]  /*78d0*/  @!P1 NANOSLEEP.SYNCS 0x989680 ;  /* 0x009896800000995d */ /* 0x010fea0003900000 */
[----:B------:R-:W4:Y:S02]  /*78e0*/  @!P1 SYNCS.PHASECHK.TRANS64 P1, [R3+URZ], R0 ;  /* 0x00000000030095a7 */ /* 0x000f24000802007f */
[----:B----4-:R-:W-:Y:S05]  /*78f0*/  @!P1 BRA `(.L_x_27) ;  /* 0xfffffffc00f09947 */ /* 0x010fea000383ffff */
[----:B------:R-:W-:Y:S05]  /*7900*/  BRA `(.L_x_26) ;  /* 0xffffffa000ac7947 */ /* 0x000fea000383ffff */
.L_x_32:
[----:B---3--:R-:W-:-:S04]  /*7910*/  IMAD.U32 R5, RZ, RZ, UR4 ;  /* 0x00000004ff057e24 */ /* 0x008fc8000f8e00ff */
[----:B------:R3:W4:Y:S03]  /*7920*/  SYNCS.PHASECHK.TRANS64.TRYWAIT P1, [R5+URZ], R4 ;  /* 0x00000004050075a7 */ /* 0x000726000802017f */
[----:B----4-:R-:W-:Y:S05]  /*7930*/  @!P1 NANOSLEEP.SYNCS 0x989680 ;  /* 0x009896800000995d */ /* 0x010fea0003900000 */
[----:B------:R-:W4:Y:S02]  /*7940*/  @!P1 SYNCS.PHASECHK.TRANS64 P1, [R5+URZ], R4 ;  /* 0x00000004050095a7 */ /* 0x000f24000802007f */
[----:B----4-:R-:W-:Y:S05]  /*7950*/  @!P1 BRA `(.L_x_32) ;  /* 0xfffffffc00ec9947 */ /* 0x010fea000383ffff */
[----:B------:R-:W-:Y:S05]  /*7960*/  BRA `(.L_x_31) ;  /* 0xffffffa4006c7947 */ /* 0x000fea000383ffff */
.L_x_54:
[----:B-1----:R-:W-:-:S04]  /*7970*/  IMAD.U32 R4, RZ, RZ, UR51 ;  /* 0x00000033ff047e24 */ /* 0x002fc8000f8e00ff */
[----:B------:R1:W2:Y:S03]  /*7980*/  SYNCS.PHASECHK.TRANS64.TRYWAIT P2, [R4+URZ+0x60], R3 ;  /* 0x00006003040075a7 */ /* 0x0002a6000804017f */
[----:B--2---:R-:W-:Y:S05]  /*7990*/  @!P2 NANOSLEEP.SYNCS 0x989680 ;  /* 0x009896800000a95d */ /* 0x004fea0003900000 */
[----:B------:R-:W2:Y:S02]  /*79a0*/  @!P2 SYNCS.PHASECHK.TRANS64 P2, [R4+URZ+0x60], R3 ;  /* 0x000060030400a5a7 */ /* 0x000ea4000804007f */
[----:B--2---:R-:W-:Y:S05]  /*79b0*/  @!P2 BRA `(.L_x_54) ;  /* 0xfffffffc00eca947 */ /* 0x004fea000383ffff */
[----:B------:R-:W-:Y:S05]  /*79c0*/  BRA `(.L_x_171) ;  /* 0xffffffb0006c7947 */ /* 0x000fea000383ffff */
.L_x_65:
[----:B-1----:R1:W2:Y:S02]  /*79d0*/  SYNCS.PHASECHK.TRANS64.TRYWAIT P3, [R4+URZ+0x60], R5 ;  /* 0x00006005040075a7 */ /* 0x0022a4000806017f */
[----:B--2---:R-:W-:Y:S05]  /*79e0*/  @!P3 NANOSLEEP.SYNCS 0x989680 ;  /* 0x009896800000b95d */ /* 0x004fea0003900000 */
[----:B------:R-:W2:Y:S02]  /*79f0*/  @!P3 SYNCS.PHASECHK.TRANS64 P3, [R4+URZ+0x60], R5 ;  /* 0x000060050400b5a7 */ /* 0x000ea4000806007f */
[----:B--2---:R-:W-:Y:S05]  /*7a00*/  @!P3 BRA `(.L_x_65) ;  /* 0xfffffffc00f0b947 */ /* 0x004fea000383ffff */
[----:B------:R-:W-:Y:S05]  /*7a10*/  BRA `(.L_x_172) ;  /* 0xffffffb800287947 */ /* 0x000fea000383ffff */
.L_x_76:
[----:B-1----:R1:W2:Y:S02]  /*7a20*/  SYNCS.PHASECHK.TRANS64.TRYWAIT P5, [R4+URZ+0x60], R5 ;  /* 0x00006005040075a7 */ /* 0x0022a400080a017f */
[----:B--2---:R-:W-:Y:S05]  /*7a30*/  @!P5 NANOSLEEP.SYNCS 0x989680 ;  /* 0x009896800000d95d */ /* 0x004fea0003900000 */
[----:B------:R-:W2:Y:S02]  /*7a40*/  @!P5 SYNCS.PHASECHK.TRANS64 P5, [R4+URZ+0x60], R5 ;  /* 0x000060050400d5a7 */ /* 0x000ea400080a007f */
[----:B--2---:R-:W-:Y:S05]  /*7a50*/  @!P5 BRA `(.L_x_76) ;  /* 0xfffffffc00f0d947 */ /* 0x004fea000383ffff */
[----:B------:R-:W-:Y:S05]  /*7a60*/  BRA `(.L_x_173) ;  /* 0xffffffbc00e07947 */ /* 0x000fea000383ffff */
.L_x_87:
[----:B-1----:R1:W2:Y:S02]  /*7a70*/  SYNCS.PHASECHK.TRANS64.TRYWAIT P3, [R5+URZ+0x60], R4 ;  /* 0x00006004050075a7 */ /* 0x0022a4000806017f */
[----:B--2---:R-:W-:Y:S05]  /*7a80*/  @!P3 NANOSLEEP.SYNCS 0x989680 ;  /* 0x009896800000b95d */ /* 0x004fea0003900000 */
[----:B------:R-:W2:Y:S02]  /*7a90*/  @!P3 SYNCS.PHASECHK.TRANS64 P3, [R5+URZ+0x60], R4 ;  /* 0x000060040500b5a7 */ /* 0x000ea4000806007f */
[----:B--2---:R-:W-:Y:S05]  /*7aa0*/  @!P3 BRA `(.L_x_87) ;  /* 0xfffffffc00f0b947 */ /* 0x004fea000383ffff */
[----:B------:R-:W-:Y:S05]  /*7ab0*/  BRA `(.L_x_174) ;  /* 0xffffffc4008c7947 */ /* 0x000fea000383ffff */
.L_x_107:
[----:B-1----:R-:W-:-:S04]  /*7ac0*/  IMAD.U32 R3, RZ, RZ, UR4 ;  /* 0x00000004ff037e24 */ /* 0x002fc8000f8e00ff */
[----:B------:R1:W2:Y:S03]  /*7ad0*/  SYNCS.PHASECHK.TRANS64.TRYWAIT P0, [R3+URZ+0xa8], R0 ;  /* 0x0000a800030075a7 */ /* 0x0002a6000800017f */
[----:B--2---:R-:W-:Y:S05]  /*7ae0*/  @!P0 NANOSLEEP.SYNCS 0x989680 ;  /* 0x009896800000895d */ /* 0x004fea0003900000 */
[----:B------:R-:W2:Y:S02]  /*7af0*/  @!P0 SYNCS.PHASECHK.TRANS64 P0, [R3+URZ+0xa8], R0 ;  /* 0x0000a800030085a7 */ /* 0x000ea4000800007f */
[----:B--2---:R-:W-:Y:S05]  /*7b00*/  @!P0 BRA `(.L_x_107) ;  /* 0xfffffffc00ec8947 */ /* 0x004fea000383ffff */
[----:B------:R-:W-:Y:S05]  /*7b10*/  BRA `(.L_x_106) ;  /* 0xffffffd800b47947 */ /* 0x000fea000383ffff */
.L_x_116:
[----:B-1----:R-:W-:-:S04]  /*7b20*/  IMAD.U32 R5, RZ, RZ, UR5 ;  /* 0x00000005ff057e24 */ /* 0x002fc8000f8e00ff */
[----:B------:R1:W2:Y:S03]  /*7b30*/  SYNCS.PHASECHK.TRANS64.TRYWAIT P1, [R5+URZ+0x80], R4 ;  /* 0x00008004050075a7 */ /* 0x0002a6000802017f */
[----:B--2---:R-:W-:Y:S05]  /*7b40*/  @!P1 NANOSLEEP.SYNCS 0x989680 ;  /* 0x009896800000995d */ /* 0x004fea0003900000 */
[----:B------:R-:W2:Y:S02]  /*7b50*/  @!P1 SYNCS.PHASECHK.TRANS64 P1, [R5+URZ+0x80], R4 ;  /* 0x00008004050095a7 */ /* 0x000ea4000802007f */
[----:B--2---:R-:W-:Y:S05]  /*7b60*/  @!P1 BRA `(.L_x_116) ;  /* 0xfffffffc00ec9947 */ /* 0x004fea000383ffff */
[----:B------:R-:W-:Y:S05]  /*7b70*/  BRA `(.L_x_175) ;  /* 0xffffffdc00a07947 */ /* 0x000fea000383ffff */
.L_x_122:
[----:B-12---:R-:W-:-:S04]  /*7b80*/  IMAD.U32 R5, RZ, RZ, UR5 ;  /* 0x00000005ff057e24 */ /* 0x006fc8000f8e00ff */
[----:B------:R1:W2:Y:S03]  /*7b90*/  SYNCS.PHASECHK.TRANS64.TRYWAIT P1, [R5+URZ+0x88], R4 ;  /* 0x00008804050075a7 */ /* 0x0002a6000802017f */
[----:B--2---:R-:W-:Y:S05]  /*7ba0*/  @!P1 NANOSLEEP.SYNCS 0x989680 ;  /* 0x009896800000995d */ /* 0x004fea0003900000 */
[----:B------:R-:W2:Y:S02]  /*7bb0*/  @!P1 SYNCS.PHASECHK.TRANS64 P1, [R5+URZ+0x88], R4 ;  /* 0x00008804050095a7 */ /* 0x000ea4000802007f */
[----:B--2---:R-:W-:Y:S05]  /*7bc0*/  @!P1 BRA `(.L_x_122) ;  /* 0xfffffffc00ec9947 */ /* 0x004fea000383ffff */
[----:B------:R-:W-:Y:S05]  /*7bd0*/  BRA `(.L_x_176) ;  /* 0xffffffdc00e87947 */ /* 0x000fea000383ffff */
.L_x_128:
[----:B-123--:R-:W-:-:S04]  /*7be0*/  IMAD.U32 R5, RZ, RZ, UR5 ;  /* 0x00000005ff057e24 */ /* 0x00efc8000f8e00ff */
[----:B------:R1:W2:Y:S03]  /*7bf0*/  SYNCS.PHASECHK.TRANS64.TRYWAIT P1, [R5+URZ+0x90], R4 ;  /* 0x00009004050075a7 */ /* 0x0002a6000802017f */
[----:B--2---:R-:W-:Y:S05]  /*7c00*/  @!P1 NANOSLEEP.SYNCS 0x989680 ;  /* 0x009896800000995d */ /* 0x004fea0003900000 */
[----:B------:R-:W2:Y:S02]  /*7c10*/  @!P1 SYNCS.PHASECHK.TRANS64 P1, [R5+URZ+0x90], R4 ;  /* 0x00009004050095a7 */ /* 0x000ea4000802007f */
[----:B--2---:R-:W-:Y:S05]  /*7c20*/  @!P1 BRA `(.L_x_128) ;  /* 0xfffffffc00ec9947 */ /* 0x004fea000383ffff */
[----:B------:R-:W-:Y:S05]  /*7c30*/  BRA `(.L_x_177) ;  /* 0xffffffe000387947 */ /* 0x000fea000383ffff */
.L_x_134:
[----:B-1234-:R-:W-:-:S04]  /*7c40*/  IMAD.U32 R5, RZ, RZ, UR5 ;  /* 0x00000005ff057e24 */ /* 0x01efc8000f8e00ff */
[----:B------:R1:W2:Y:S03]  /*7c50*/  SYNCS.PHASECHK.TRANS64.TRYWAIT P1, [R5+URZ+0x98], R4 ;  /* 0x00009804050075a7 */ /* 0x0002a6000802017f */
[----:B--2---:R-:W-:Y:S05]  /*7c60*/  @!P1 NANOSLEEP.SYNCS 0x989680 ;  /* 0x009896800000995d */ /* 0x004fea0003900000 */
[----:B------:R-:W2:Y:S02]  /*7c70*/  @!P1 SYNCS.PHASECHK.TRANS64 P1, [R5+URZ+0x98], R4 ;  /* 0x00009804050095a7 */ /* 0x000ea4000802007f */
[----:B--2---:R-:W-:Y:S05]  /*7c80*/  @!P1 BRA `(.L_x_134) ;  /* 0xfffffffc00ec9947 */ /* 0x004fea000383ffff */
[----:B------:R-:W-:Y:S05]  /*7c90*/  BRA `(.L_x_178) ;  /* 0xffffffe000887947 */ /* 0x000fea000383ffff */
.L_x_144:
[----:B--2---:R2:W1:Y:S02]  /*7ca0*/  SYNCS.PHASECHK.TRANS64.TRYWAIT P0, [R3+URZ+0x80], R0 ;  /* 0x00008000030075a7 */ /* 0x004464000800017f */
[----:B-1----:R-:W-:Y:S05]  /*7cb0*/  @!P0 NANOSLEEP.SYNCS 0x989680 ;  /* 0x009896800000895d */ /* 0x002fea0003900000 */
[----:B------:R-:W1:Y:S02]  /*7cc0*/  @!P0 SYNCS.PHASECHK.TRANS64 P0, [R3+URZ+0x80], R0 ;  /* 0x00008000030085a7 */ /* 0x000e64000800007f */
[----:B-1----:R-:W-:Y:S05]  /*7cd0*/  @!P0 BRA `(.L_x_144) ;  /* 0xfffffffc00f08947 */ /* 0x002fea000383ffff */
[----:B------:R-:W-:Y:S05]  /*7ce0*/  BRA `(.L_x_179) ;  /* 0xffffffe800847947 */ /* 0x000fea000383ffff */
.L_x_146:
[----:B------:R1:W1:Y:S02]  /*7cf0*/  SYNCS.PHASECHK.TRANS64.TRYWAIT P0, [R3+URZ+0x88], R0 ;  /* 0x00008800030075a7 */ /* 0x000264000800017f */
[----:B-1----:R-:W-:Y:S05]  /*7d00*/  @!P0 NANOSLEEP.SYNCS 0x989680 ;  /* 0x009896800000895d */ /* 0x002fea0003900000 */
[----:B------:R-:W1:Y:S02]  /*7d10*/  @!P0 SYNCS.PHASECHK.TRANS64 P0, [R3+URZ+0x88], R0 ;  /* 0x00008800030085a7 */ /* 0x000e64000800007f */
[----:B-1----:R-:W-:Y:S05]  /*7d20*/  @!P0 BRA `(.L_x_146) ;  /* 0xfffffffc00f08947 */ /* 0x002fea000383ffff */
[----:B------:R-:W-:Y:S05]  /*7d30*/  BRA `(.L_x_180) ;  /* 0xffffffe800807947 */ /* 0x000fea000383ffff */
.L_x_148:
[----:B------:R1:W1:Y:S02]  /*7d40*/  SYNCS.PHASECHK.TRANS64.TRYWAIT P0, [R3+URZ+0x90], R0 ;  /* 0x00009000030075a7 */ /* 0x000264000800017f */
[----:B-1----:R-:W-:Y:S05]  /*7d50*/  @!P0 NANOSLEEP.SYNCS 0x989680 ;  /* 0x009896800000895d */ /* 0x002fea0003900000 */
[----:B------:R-:W1:Y:S02]  /*7d60*/  @!P0 SYNCS.PHASECHK.TRANS64 P0, [R3+URZ+0x90], R0 ;  /* 0x00009000030085a7 */ /* 0x000e64000800007f */
[----:B-1----:R-:W-:Y:S05]  /*7d70*/  @!P0 BRA `(.L_x_148) ;  /* 0xfffffffc00f08947 */ /* 0x002fea000383ffff */
[----:B------:R-:W-:Y:S05]  /*7d80*/  BRA `(.L_x_181) ;  /* 0xffffffe8007c7947 */ /* 0x000fea000383ffff */
.L_x_152:
[----:B------:R-:W-:Y:S01]  /*7d90*/  BSSY B1, `(.L_x_182) ;  /* 0x0000006000017945 */ /* 0x000fe20003800000 */
[----:B------:R-:W-:-:S07]  /*7da0*/  IMAD.MOV.U32 R15, RZ, RZ, -0x1 ;  /* 0xffffffffff0f7424 */ /* 0x000fce00078e00ff */
[----:B------:R-:W-:Y:S05]  /*7db0*/  WARPSYNC.COLLECTIVE R15, `(.L_x_183) ;  /* 0x000000000f0c7348 */ /* 0x000fea0003c00000 */
[----:B------:R-:W-:Y:S02]  /*7dc0*/  ELECT P6, UR62, PT ;  /* 0x00000000003e782f */ /* 0x000fe400038c0000 */
[----:B------:R-:W-:Y:S01]  /*7dd0*/  MOV R14, UR62 ;  /* 0x0000003e000e7c02 */ /* 0x000fe20008000f00 */
[----:B------:R-:W-:Y:S10]  /*7de0*/  ENDCOLLECTIVE ;  /* 0x000000000000791b */ /* 0x000ff40003800000 */
.L_x_183:
[----:B------:R-:W-:Y:S05]  /*7df0*/  BSYNC B1 ;  /* 0x0000000000017941 */ /* 0x000fea0003800000 */
.L_x_182:
[----:B------:R-:W-:Y:S05]  /*7e00*/  BRA `(.L_x_184) ;  /* 0xffffffe800f87947 */ /* 0x000fea000383ffff */
.L_x_155:
[----:B--2---:R2:W3:Y:S02]  /*7e10*/  SYNCS.PHASECHK.TRANS64.TRYWAIT P0, [R14+URZ+0x30], R7 ;  /* 0x000030070e0075a7 */ /* 0x0044e4000800017f */
[----:B---3--:R-:W-:Y:S05]  /*7e20*/  @!P0 NANOSLEEP.SYNCS 0x989680 ;  /* 0x009896800000895d */ /* 0x008fea0003900000 */
[----:B------:R-:W3:Y:S02]  /*7e30*/  @!P0 SYNCS.PHASECHK.TRANS64 P0, [R14+URZ+0x30], R7 ;  /* 0x000030070e0085a7 */ /* 0x000ee4000800007f */
[----:B---3--:R-:W-:Y:S05]  /*7e40*/  @!P0 BRA `(.L_x_155) ;  /* 0xfffffffc00f08947 */ /* 0x008fea000383ffff */
[----:B------:R-:W-:Y:S05]  /*7e50*/  BRA `(.L_x_185) ;  /* 0xffffffec00307947 */ /* 0x000fea000383ffff */
.L_x_163:
[----:B------:R-:W-:Y:S01]  /*7e60*/  BSSY B0, `(.L_x_186) ;  /* 0x0000006000007945 */ /* 0x000fe20003800000 */
[----:B------:R-:W-:-:S07]  /*7e70*/  IMAD.MOV.U32 R15, RZ, RZ, -0x1 ;  /* 0xffffffffff0f7424 */ /* 0x000fce00078e00ff */
[----:B-1----:R-:W-:Y:S05]  /*7e80*/  WARPSYNC.COLLECTIVE R15, `(.L_x_187) ;  /* 0x000000000f0c7348 */ /* 0x002fea0003c00000 */
[----:B------:R-:W-:Y:S02]  /*7e90*/  ELECT P6, UR62, PT ;  /* 0x00000000003e782f */ /* 0x000fe400038c0000 */
[----:B------:R-:W-:Y:S01]  /*7ea0*/  MOV R14, UR62 ;  /* 0x0000003e000e7c02 */ /* 0x000fe20008000f00 */
[----:B-1----:R-:W-:Y:S10]  /*7eb0*/  ENDCOLLECTIVE ;  /* 0x000000000000791b */ /* 0x002ff40003800000 */
.L_x_187:
[----:B------:R-:W-:Y:S05]  /*7ec0*/  BSYNC B0 ;  /* 0x0000000000007941 */ /* 0x000fea0003800000 */
.L_x_186:
[----:B------:R-:W-:Y:S05]  /*7ed0*/  BRA `(.L_x_188) ;  /* 0xfffffff400807947 */ /* 0x000fea000383ffff */
.L_x_165:
[----:B--2---:R2:W3:Y:S02]  /*7ee0*/  SYNCS.PHASECHK.TRANS64.TRYWAIT P0, [R7+URZ], R4 ;  /* 0x00000004070075a7 */ /* 0x0044e4000800017f */
[----:B---3--:R-:W-:Y:S05]  /*7ef0*/  @!P0 NANOSLEEP.SYNCS 0x989680 ;  /* 0x009896800000895d */ /* 0x008fea0003900000 */
[----:B------:R-:W3:Y:S02]  /*7f00*/  @!P0 SYNCS.PHASECHK.TRANS64 P0, [R7+URZ], R4 ;  /* 0x00000004070085a7 */ /* 0x000ee4000800007f */
[----:B---3--:R-:W-:Y:S05]  /*7f10*/  @!P0 BRA `(.L_x_165) ;  /* 0xfffffffc00f08947 */ /* 0x008fea000383ffff */
[----:B------:R-:W-:Y:S05]  /*7f20*/  BRA `(.L_x_189) ;  /* 0xfffffff400bc7947 */ /* 0x000fea000383ffff */
.L_x_166:
[----:B--2---:R2:W3:Y:S02]  /*7f30*/  SYNCS.PHASECHK.TRANS64.TRYWAIT P0, [R8+URZ], R5 ;  /* 0x00000005080075a7 */ /* 0x0044e4000800017f */
[----:B---3--:R-:W-:Y:S05]  /*7f40*/  @!P0 NANOSLEEP.SYNCS 0x989680 ;  /* 0x009896800000895d */ /* 0x008fea0003900000 */
[----:B------:R-:W3:Y:S02]  /*7f50*/  @!P0 SYNCS.PHASECHK.TRANS64 P0, [R8+URZ], R5 ;  /* 0x00000005080085a7 */ /* 0x000ee4000800007f */
[----:B---3--:R-:W-:Y:S05]  /*7f60*/  @!P0 BRA `(.L_x_166) ;  /* 0xfffffffc00f08947 */ /* 0x008fea000383ffff */
[----:B------:R-:W-:Y:S05]  /*7f70*/  BRA `(.L_x_190) ;  /* 0xfffffff400cc7947 */ /* 0x000fea000383ffff */
.L_x_167:
[----:B--2---:R2:W3:Y:S02]  /*7f80*/  SYNCS.PHASECHK.TRANS64.TRYWAIT P0, [R9+URZ], R4 ;  /* 0x00000004090075a7 */ /* 0x0044e4000800017f */
[----:B---3--:R-:W-:Y:S05]  /*7f90*/  @!P0 NANOSLEEP.SYNCS 0x989680 ;  /* 0x009896800000895d */ /* 0x008fea0003900000 */
[----:B------:R-:W3:Y:S02]  /*7fa0*/  @!P0 SYNCS.PHASECHK.TRANS64 P0, [R9+URZ], R4 ;  /* 0x00000004090085a7 */ /* 0x000ee4000800007f */
[----:B---3--:R-:W-:Y:S05]  /*7fb0*/  @!P0 BRA `(.L_x_167) ;  /* 0xfffffffc00f08947 */ /* 0x008fea000383ffff */
[----:B------:R-:W-:Y:S05]  /*7fc0*/  BRA `(.L_x_191) ;  /* 0xfffffff400dc7947 */ /* 0x000fea000383ffff */
.L_x_168:
[----:B--2---:R2:W3:Y:S02]  /*7fd0*/  SYNCS.PHASECHK.TRANS64.TRYWAIT P0, [R8+URZ], R5 ;  /* 0x00000005080075a7 */ /* 0x0044e4000800017f */
[----:B---3--:R-:W-:Y:S05]  /*7fe0*/  @!P0 NANOSLEEP.SYNCS 0x989680 ;  /* 0x009896800000895d */ /* 0x008fea0003900000 */
[----:B------:R-:W3:Y:S02]  /*7ff0*/  @!P0 SYNCS.PHASECHK.TRANS64 P0, [R8+URZ], R5 ;  /* 0x00000005080085a7 */ /* 0x000ee4000800007f */
[----:B---3--:R-:W-:Y:S05]  /*8000*/  @!P0 BRA `(.L_x_168) ;  /* 0xfffffffc00f08947 */ /* 0x008fea000383ffff */
[----:B------:R-:W-:Y:S05]  /*8010*/  BRA `(.L_x_192) ;  /* 0xfffffff400ec7947 */ /* 0x000fea000383ffff */
.L_x_169:
[----:B---3--:R3:W4:Y:S02]  /*8020*/  SYNCS.PHASECHK.TRANS64.TRYWAIT P0, [R11+URZ], R6 ;  /* 0x000000060b0075a7 */ /* 0x008724000800017f */
[----:B----4-:R-:W-:Y:S05]  /*8030*/  @!P0 NANOSLEEP.SYNCS 0x989680 ;  /* 0x009896800000895d */ /* 0x010fea0003900000 */
[----:B------:R-:W4:Y:S02]  /*8040*/  @!P0 SYNCS.PHASECHK.TRANS64 P0, [R11+URZ], R6 ;  /* 0x000000060b0085a7 */ /* 0x000f24000800007f */
[----:B----4-:R-:W-:Y:S05]  /*8050*/  @!P0 BRA `(.L_x_169) ;  /* 0xfffffffc00f08947 */ /* 0x010fea000383ffff */
[----:B------:R-:W-:Y:S05]  /*8060*/  BRA `(.L_x_193) ;  /* 0xfffffff400f47947 */ /* 0x000fea000383ffff */
.L_x_194:
[----:B------:R-:W-:-:S00]  /*8070*/  BRA `(.L_x_194) ;  /* 0xfffffffc00fc7947 */ /* 0x000fc0000383ffff */
[----:B------:R-:W-:-:S00]  /*8080*/  NOP ;  /* 0x0000000000007918 */ /* 0x000fc00000000000 */
[----:B------:R-:W-:-:S00]  /*8090*/  NOP ;  /* 0x0000000000007918 */ /* 0x000fc00000000000 */
[----:B------:R-:W-:-:S00]  /*80a0*/  NOP ;  /* 0x0000000000007918 */ /* 0x000fc00000000000 */
[----:B------:R-:W-:-:S00]  /*80b0*/  NOP ;  /* 0x0000000000007918 */ /* 0x000fc00000000000 */
[----:B------:R-:W-:-:S00]  /*80c0*/  NOP ;  /* 0x0000000000007918 */ /* 0x000fc00000000000 */
[----:B------:R-:W-:-:S00]  /*80d0*/  NOP ;  /* 0x0000000000007918 */ /* 0x000fc00000000000 */
[----:B------:R-:W-:-:S00]  /*80e0*/  NOP ;  /* 0x0000000000007918 */ /* 0x000fc00000000000 */
[----:B------:R-:W-:-:S00]  /*80f0*/  NOP ;  /* 0x0000000000007918 */ /* 0x000fc00000000000 */
.L_x_195:


//--------------------- .nv.global.init           --------------------------
	.section	.nv.global.init,"aw",@progbits
.nv.global.init:
	.type		$str$22,@object
	.size		$str$22,($str$26 - $str$22)
$str$22:
        /*0000*/ 	.byte	0x6b, 0x5f, 0x74, 0x69, 0x6c, 0x65, 0x5f, 0x63, 0x6f, 0x75, 0x6e, 0x74, 0x20, 0x3e, 0x3d, 0x20
        /*0010*/ 	.byte	0x31, 0x00
	.type		$str$26,@object
	.size		$str$26,($str$27 - $str$26)
$str$26:
        /*0012*/ 	.byte	0x28, 0x61, 0x64, 0x64, 0x72, 0x65, 0x73, 0x73, 0x20, 0x26, 0x20, 0x6d, 0x61, 0x73, 0x6b, 0x29
        /*0022*/ 	.byte	0x20, 0x3d, 0x3d, 0x20, 0x30, 0x00
	.type		$str$27,@object
	.size		$str$27,($str$23 - $str$27)
$str$27:
        /*0028*/ 	.byte	0x2f, 0x74, 0x6d, 0x70, 0x2f, 0x63, 0x75, 0x74, 0x6c, 0x61, 0x73, 0x73, 0x5f, 0x73, 0x77, 0x65
        /*0038*/ 	.byte	0x65, 0x70, 0x5f, 0x73, 0x72, 0x63, 0x2f, 0x69, 0x6e, 0x63, 0x6c, 0x75, 0x64, 0x65, 0x2f, 0x63
        /*0048*/ 	.byte	0x75, 0x74, 0x65, 0x2f, 0x70, 0x6f, 0x69, 0x6e, 0x74, 0x65, 0x72, 0x5f, 0x66, 0x6c, 0x61, 0x67
        /*0058*/ 	.byte	0x67, 0x65, 0x64, 0x2e, 0x68, 0x70, 0x70, 0x00
	.type		$str$23,@object
	.size		$str$23,(__unnamed_2 - $str$23)
$str$23:
        /*0060*/ 	.byte	0x2f, 0x74, 0x6d, 0x70, 0x2f, 0x63, 0x75, 0x74, 0x6c, 0x61, 0x73, 0x73, 0x5f, 0x73, 0x77, 0x65
        /*0070*/ 	.byte	0x65, 0x70, 0x5f, 0x73, 0x72, 0x63, 0x2f, 0x69, 0x6e, 0x63, 0x6c, 0x75, 0x64, 0x65, 0x2f, 0x63
        /*0080*/ 	.byte	0x75, 0x74, 0x6c, 0x61, 0x73, 0x73, 0x2f, 0x67, 0x65, 0x6d, 0x6d, 0x2f, 0x63, 0x6f, 0x6c, 0x6c
        /*0090*/ 	.byte	0x65, 0x63, 0x74, 0x69, 0x76, 0x65, 0x2f, 0x73, 0x6d, 0x39, 0x30, 0x5f, 0x6d, 0x6d, 0x61, 0x5f
        /*00a0*/ 	.byte	0x74, 0x6d, 0x61, 0x5f, 0x67, 0x6d, 0x6d, 0x61, 0x5f, 0x73, 0x73, 0x5f, 0x77, 0x61, 0x72, 0x70
        /*00b0*/ 	.byte	0x73, 0x70, 0x65, 0x63, 0x69, 0x61, 0x6c, 0x69, 0x7a, 0x65, 0x64, 0x2e, 0x68, 0x70, 0x70, 0x00
	.type		__unnamed_2,@object
	.size		__unnamed_2,(__unnamed_1 - __unnamed_2)
__unnamed_2:
        /*00c0*/ 	.byte	0x61, 0x75, 0x74, 0x6f, 0x20, 0x63, 0x75, 0x74, 0x65, 0x3a, 0x3a, 0x61, 0x73, 0x5f, 0x70, 0x6f
        /* <DEDUP_REMOVED lines=27> */
        /*0280*/ 	.byte	0x3c, 0x34, 0x30, 0x39, 0x36, 0x3e, 0x3e, 0x3e, 0x3e, 0x3e, 0x5d, 0x00
	.type		__unnamed_1,@object
	.size		__unnamed_1,(.L_0 - __unnamed_1)
__unnamed_1:
        /* <DEDUP_REMOVED lines=181> */
        /*0ddc*/ 	.byte	0x75, 0x74, 0x65, 0x3a, 0x3a, 0x69, 0x64, 0x65, 0x6e, 0x74, 0x69, 0x74, 0x79, 0x5d, 0x00
.L_0:


//--------------------- .nv.shared._ZN7cutlass13device_kernelINS_4gemm6kernel13GemmUniversalIN4cute5tupleIJiiiiEEENS1_10collective13CollectiveMmaINS1_34MainloopSm90TmaGmmaWarpSpecializedILi6ENS5_IJNS4_1CILi2EEENSA_ILi1EEESC_EEENS1_35KernelTmaWarpSpecializedCooperativeEEENS5_IJNSA_ILi128EEESG_NSA_ILi64EEEEEENS_10bfloat16_tENS5_IJlSC_lEEESJ_SK_NS4_8TiledMMAINS4_8MMA_AtomIJNS4_4SM904GMMA28MMA_64x128x16_F32BF16BF16_SSILNSO_5MajorE0ELSQ_0ELNSO_7ScaleInE1ELSR_1EEEEEENS4_6LayoutISD_NS5_IJSC_NSA_ILi0EEESV_EEEEENS5_IJNS4_10UnderscoreESY_SY_EEEEENS4_13SM90_TMA_LOADENS4_14ComposedLayoutINS4_7SwizzleILi3ELi4ELi3EEENS4_18smem_ptr_flag_bitsILi16EEENSU_INS5_IJNSA_ILi8EEESH_EEENS5_IJSH_SC_EEEEEEEvNS4_8identityENS4_23SM90_TMA_LOAD_MULTICASTES1B_vS1C_EENS_8epilogue10collective18CollectiveEpilogueINS1F_22Sm90TmaWarpSpecializedILi4ELi2ELi16ELb1ELb0EEEJSI_NS5_IJSG_NSA_ILi32EEEEEESJ_SK_SJ_SK_NS1F_6fusion15FusionCallbacksIS1J_NS1M_13LinCombEltActINS1F_6thread4ReLuESJ_fSJ_fLNS_15FloatRoundStyleE2EEESI_S1L_JEEES11_NS12_INS13_ILi2ELi4ELi3EEES16_NSU_INS5_IJS17_S1K_EEENS5_IJS1K_SC_EEEEEEENS4_17SM75_U32x4_LDSM_NENS4_14SM90_TMA_STOREES1Y_NS4_17SM90_U32x4_STSM_NENS4_9Copy_AtomIJS21_NS_6half_tEEEEvEEEvvEEEEvNT_6ParamsE --------------------------
	.section	.nv.shared._ZN7cutlass13device_kernelINS_4gemm6kernel13GemmUniversalIN4cute5tupleIJiiiiEEENS1_10collective13CollectiveMmaINS1_34MainloopSm90TmaGmmaWarpSpecializedILi6ENS5_IJNS4_1CILi2EEENSA_ILi1EEESC_EEENS1_35KernelTmaWarpSpecializedCooperativeEEENS5_IJNSA_ILi128EEESG_NSA_ILi64EEEEEENS_10bfloat16_tENS5_IJlSC_lEEESJ_SK_NS4_8TiledMMAINS4_8MMA_AtomIJNS4_4SM904GMMA28MMA_64x128x16_F32BF16BF16_SSILNSO_5MajorE0ELSQ_0ELNSO_7ScaleInE1ELSR_1EEEEEENS4_6LayoutISD_NS5_IJSC_NSA_ILi0EEESV_EEEEENS5_IJNS4_10UnderscoreESY_SY_EEEEENS4_13SM90_TMA_LOADENS4_14ComposedLayoutINS4_7SwizzleILi3ELi4ELi3EEENS4_18smem_ptr_flag_bitsILi16EEENSU_INS5_IJNSA_ILi8EEESH_EEENS5_IJSH_SC_EEEEEEEvNS4_8identityENS4_23SM90_TMA_LOAD_MULTICASTES1B_vS1C_EENS_8epilogue10collective18CollectiveEpilogueINS1F_22Sm90TmaWarpSpecializedILi4ELi2ELi16ELb1ELb0EEEJSI_NS5_IJSG_NSA_ILi32EEEEEESJ_SK_SJ_SK_NS1F_6fusion15FusionCallbacksIS1J_NS1M_13LinCombEltActINS1F_6thread4ReLuESJ_fSJ_fLNS_15FloatRoundStyleE2EEESI_S1L_JEEES11_NS12_INS13_ILi2ELi4ELi3EEES16_NSU_INS5_IJS17_S1K_EEENS5_IJS1K_SC_EEEEEEENS4_17SM75_U32x4_LDSM_NENS4_14SM90_TMA_STOREES1Y_NS4_17SM90_U32x4_STSM_NENS4_9Copy_AtomIJS21_NS_6half_tEEEEvEEEvvEEEEvNT_6ParamsE,"aw",@nobits
	.sectionflags	@""
	.align	16
	.zero		1024


//--------------------- .nv.shared.reserved.0     --------------------------
	.section	.nv.shared.reserved.0,"aw",@nobits
	.weak		__nv_reservedSMEM_offset_0_alias
	.size		__nv_reservedSMEM_offset_0_alias, 0, 0
	.other		__nv_reservedSMEM_offset_0_alias,@"STO_CUDA_RESERVED_SHARED STV_DEFAULT"
__nv_reservedSMEM_offset_0_alias:
	.zero		0


//--------------------- .nv.global                --------------------------
	.section	.nv.global,"aw",@nobits
.nv.global:
	.type		_ZN39_INTERNAL_fdcc7a40_4_k_cu_8fcfa5fe_32334cute1_E,@object
	.size		_ZN39_INTERNAL_fdcc7a40_4_k_cu_8fcfa5fe_32334cute1_E,(_ZN39_INTERNAL_fdcc7a40_4_k_cu_8fcfa5fe_32334cuda3std3__45__cpo6cbeginE - _ZN39_INTERNAL_fdcc7a40_4_k_cu_8fcfa5fe_32334cute1_E)
_ZN39_INTERNAL_fdcc7a40_4_k_cu_8fcfa5fe_32334cute1_E:
	.zero		1
	.type		_ZN39_INTERNAL_fdcc7a40_4_k_cu_8fcfa5fe_32334cuda3std3__45__cpo6cbeginE,@object
	.size		_ZN39_INTERNAL_fdcc7a40_4_k_cu_8fcfa5fe_32334cuda3std3__45__cpo6cbeginE,(_ZN39_INTERNAL_fdcc7a40_4_k_cu_8fcfa5fe_32334cuda3std3__48in_placeE - _ZN39_INTERNAL_fdcc7a40_4_k_cu_8fcfa5fe_32334cuda3std3__45__cpo6cbeginE)
_ZN39_INTERNAL_fdcc7a40_4_k_cu_8fcfa5fe_32334cuda3std3__45__cpo6cbeginE:
	.zero		1
	.type		_ZN39_INTERNAL_fdcc7a40_4_k_cu_8fcfa5fe_32334cuda3std3__48in_placeE,@object
	.size		_ZN39_INTERNAL_fdcc7a40_4_k_cu_8fcfa5fe_32334cuda3std3__48in_placeE,(_ZN39_INTERNAL_fdcc7a40_4_k_cu_8fcfa5fe_32334cuda3std6ranges3__45__cpo9iter_moveE - _ZN39_INTERNAL_fdcc7a40_4_k_cu_8fcfa5fe_32334cuda3std3__48in_placeE)
_ZN39_INTERNAL_fdcc7a40_4_k_cu_8fcfa5fe_32334cuda3std3__48in_placeE:
	.zero		1
	.type		_ZN39_INTERNAL_fdcc7a40_4_k_cu_8fcfa5fe_32334cuda3std6ranges3__45__cpo9iter_moveE,@object
	.size		_ZN39_INTERNAL_fdcc7a40_4_k_cu_8fcfa5fe_32334cuda3std6ranges3__45__cpo9iter_moveE,(_ZN39_INTERNAL_fdcc7a40_4_k_cu_8fcfa5fe_32334cuda3std3__45__cpo5beginE - _ZN39_INTERNAL_fdcc7a40_4_k_cu_8fcfa5fe_32334cuda3std6ranges3__45__cpo9iter_moveE)
_ZN39_INTERNAL_fdcc7a40_4_k_cu_8fcfa5fe_32334cuda3std6ranges3__45__cpo9iter_moveE:
	.zero		1
	.type		_ZN39_INTERNAL_fdcc7a40_4_k_cu_8fcfa5fe_32334cuda3std3__45__cpo5beginE,@object
	.size		_ZN39_INTERNAL_fdcc7a40_4_k_cu_8fcfa5fe_32334cuda3std3__45__cpo5beginE,(_ZN39_INTERNAL_fdcc7a40_4_k_cu_8fcfa5fe_32334cuda3std3__441_GLOBAL__N__fdcc7a40_4_k_cu_8fcfa5fe_32336ignoreE - _ZN39_INTERNAL_fdcc7a40_4_k_cu_8fcfa5fe_32334cuda3std3__45__cpo5beginE)
_ZN39_INTERNAL_fdcc7a40_4_k_cu_8fcfa5fe_32334cuda3std3__45__cpo5beginE:
	.zero		1
	.type		_ZN39_INTERNAL_fdcc7a40_4_k_cu_8fcfa5fe_32334cuda3std3__441_GLOBAL__N__fdcc7a40_4_k_cu_8fcfa5fe_32336ignoreE,@object
	.size		_ZN39_INTERNAL_fdcc7a40_4_k_cu_8fcfa5fe_32334cuda3std3__441_GLOBAL__N__fdcc7a40_4_k_cu_8fcfa5fe_32336ignoreE,(_ZN39_INTERNAL_fdcc7a40_4_k_cu_8fcfa5fe_32334cute7productE - _ZN39_INTERNAL_fdcc7a40_4_k_cu_8fcfa5fe_32334cuda3std3__441_GLOBAL__N__fdcc7a40_4_k_cu_8fcfa5fe_32336ignoreE)
_ZN39_INTERNAL_fdcc7a40_4_k_cu_8fcfa5fe_32334cuda3std3__441_GLOBAL__N__fdcc7a40_4_k_cu_8fcfa5fe_32336ignoreE:
	.zero		1
	.type		_ZN39_INTERNAL_fdcc7a40_4_k_cu_8fcfa5fe_32334cute7productE,@object
	.size		_ZN39_INTERNAL_fdcc7a40_4_k_cu_8fcfa5fe_32334cute7productE,(_ZN39_INTERNAL_fdcc7a40_4_k_cu_8fcfa5fe_32334cuda3std3__45__cpo3endE - _ZN39_INTERNAL_fdcc7a40_4_k_cu_8fcfa5fe_32334cute7productE)
_ZN39_INTERNAL_fdcc7a40_4_k_cu_8fcfa5fe_32334cute7productE:
	.zero		1
	.type		_ZN39_INTERNAL_fdcc7a40_4_k_cu_8fcfa5fe_32334cuda3std3__45__cpo3endE,@object
	.size		_ZN39_INTERNAL_fdcc7a40_4_k_cu_8fcfa5fe_32334cuda3std3__45__cpo3endE,(_ZN39_INTERNAL_fdcc7a40_4_k_cu_8fcfa5fe_32334cuda3std3__419piecewise_constructE - _ZN39_INTERNAL_fdcc7a40_4_k_cu_8fcfa5fe_32334cuda3std3__45__cpo3endE)
_ZN39_INTERNAL_fdcc7a40_4_k_cu_8fcfa5fe_32334cuda3std3__45__cpo3endE:
	.zero		1
	.type		_ZN39_INTERNAL_fdcc7a40_4_k_cu_8fcfa5fe_32334cuda3std3__419piecewise_constructE,@object
	.size		_ZN39_INTERNAL_fdcc7a40_4_k_cu_8fcfa5fe_32334cuda3std3__419piecewise_constructE,(_ZN39_INTERNAL_fdcc7a40_4_k_cu_8fcfa5fe_32334cuda3std3__45__cpo4cendE - _ZN39_INTERNAL_fdcc7a40_4_k_cu_8fcfa5fe_32334cuda3std3__419piecewise_constructE)
_ZN39_INTERNAL_fdcc7a40_4_k_cu_8fcfa5fe_32334cuda3std3__419piecewise_constructE:
	.zero		1
	.type		_ZN39_INTERNAL_fdcc7a40_4_k_cu_8fcfa5fe_32334cuda3std3__45__cpo4cendE,@object
	.size		_ZN39_INTERNAL_fdcc7a40_4_k_cu_8fcfa5fe_32334cuda3std3__45__cpo4cendE,(_ZN39_INTERNAL_fdcc7a40_4_k_cu_8fcfa5fe_32334cuda3std6ranges3__45__cpo4swapE - _ZN39_INTERNAL_fdcc7a40_4_k_cu_8fcfa5fe_32334cuda3std3__45__cpo4cendE)
_ZN39_INTERNAL_fdcc7a40_4_k_cu_8fcfa5fe_32334cuda3std3__45__cpo4cendE:
	.zero		1
	.type		_ZN39_INTERNAL_fdcc7a40_4_k_cu_8fcfa5fe_32334cuda3std6ranges3__45__cpo4swapE,@object
	.size		_ZN39_INTERNAL_fdcc7a40_4_k_cu_8fcfa5fe_32334cuda3std6ranges3__45__cpo4swapE,(.L_9 - _ZN39_INTERNAL_fdcc7a40_4_k_cu_8fcfa5fe_32334cuda3std6ranges3__45__cpo4swapE)
_ZN39_INTERNAL_fdcc7a40_4_k_cu_8fcfa5fe_32334cuda3std6ranges3__45__cpo4swapE:
	.zero		1
.L_9:


//--------------------- .nv.constant0._ZN7cutlass13device_kernelINS_4gemm6kernel13GemmUniversalIN4cute5tupleIJiiiiEEENS1_10collective13CollectiveMmaINS1_34MainloopSm90TmaGmmaWarpSpecializedILi6ENS5_IJNS4_1CILi2EEENSA_ILi1EEESC_EEENS1_35KernelTmaWarpSpecializedCooperativeEEENS5_IJNSA_ILi128EEESG_NSA_ILi64EEEEEENS_10bfloat16_tENS5_IJlSC_lEEESJ_SK_NS4_8TiledMMAINS4_8MMA_AtomIJNS4_4SM904GMMA28MMA_64x128x16_F32BF16BF16_SSILNSO_5MajorE0ELSQ_0ELNSO_7ScaleInE1ELSR_1EEEEEENS4_6LayoutISD_NS5_IJSC_NSA_ILi0EEESV_EEEEENS5_IJNS4_10UnderscoreESY_SY_EEEEENS4_13SM90_TMA_LOADENS4_14ComposedLayoutINS4_7SwizzleILi3ELi4ELi3EEENS4_18smem_ptr_flag_bitsILi16EEENSU_INS5_IJNSA_ILi8EEESH_EEENS5_IJSH_SC_EEEEEEEvNS4_8identityENS4_23SM90_TMA_LOAD_MULTICASTES1B_vS1C_EENS_8epilogue10collective18CollectiveEpilogueINS1F_22Sm90TmaWarpSpecializedILi4ELi2ELi16ELb1ELb0EEEJSI_NS5_IJSG_NSA_ILi32EEEEEESJ_SK_SJ_SK_NS1F_6fusion15FusionCallbacksIS1J_NS1M_13LinCombEltActINS1F_6thread4ReLuESJ_fSJ_fLNS_15FloatRoundStyleE2EEESI_S1L_JEEES11_NS12_INS13_ILi2ELi4ELi3EEES16_NSU_INS5_IJS17_S1K_EEENS5_IJS1K_SC_EEEEEEENS4_17SM75_U32x4_LDSM_NENS4_14SM90_TMA_STOREES1Y_NS4_17SM90_U32x4_STSM_NENS4_9Copy_AtomIJS21_NS_6half_tEEEEvEEEvvEEEEvNT_6ParamsE --------------------------
	.section	.nv.constant0._ZN7cutlass13device_kernelINS_4gemm6kernel13GemmUniversalIN4cute5tupleIJiiiiEEENS1_10collective13CollectiveMmaINS1_34MainloopSm90TmaGmmaWarpSpecializedILi6ENS5_IJNS4_1CILi2EEENSA_ILi1EEESC_EEENS1_35KernelTmaWarpSpecializedCooperativeEEENS5_IJNSA_ILi128EEESG_NSA_ILi64EEEEEENS_10bfloat16_tENS5_IJlSC_lEEESJ_SK_NS4_8TiledMMAINS4_8MMA_AtomIJNS4_4SM904GMMA28MMA_64x128x16_F32BF16BF16_SSILNSO_5MajorE0ELSQ_0ELNSO_7ScaleInE1ELSR_1EEEEEENS4_6LayoutISD_NS5_IJSC_NSA_ILi0EEESV_EEEEENS5_IJNS4_10UnderscoreESY_SY_EEEEENS4_13SM90_TMA_LOADENS4_14ComposedLayoutINS4_7SwizzleILi3ELi4ELi3EEENS4_18smem_ptr_flag_bitsILi16EEENSU_INS5_IJNSA_ILi8EEESH_EEENS5_IJSH_SC_EEEEEEEvNS4_8identityENS4_23SM90_TMA_LOAD_MULTICASTES1B_vS1C_EENS_8epilogue10collective18CollectiveEpilogueINS1F_22Sm90TmaWarpSpecializedILi4ELi2ELi16ELb1ELb0EEEJSI_NS5_IJSG_NSA_ILi32EEEEEESJ_SK_SJ_SK_NS1F_6fusion15FusionCallbacksIS1J_NS1M_13LinCombEltActINS1F_6thread4ReLuESJ_fSJ_fLNS_15FloatRoundStyleE2EEESI_S1L_JEEES11_NS12_INS13_ILi2ELi4ELi3EEES16_NSU_INS5_IJS17_S1K_EEENS5_IJS1K_SC_EEEEEEENS4_17SM75_U32x4_LDSM_NENS4_14SM90_TMA_STOREES1Y_NS4_17SM90_U32x4_STSM_NENS4_9Copy_AtomIJS21_NS_6half_tEEEEvEEEvvEEEEvNT_6ParamsE,"a",@progbits
	.sectionflags	@""
	.align	4
.nv.constant0._ZN7cutlass13device_kernelINS_4gemm6kernel13GemmUniversalIN4cute5tupleIJiiiiEEENS1_10collective13CollectiveMmaINS1_34MainloopSm90TmaGmmaWarpSpecializedILi6ENS5_IJNS4_1CILi2EEENSA_ILi1EEESC_EEENS1_35KernelTmaWarpSpecializedCooperativeEEENS5_IJNSA_ILi128EEESG_NSA_ILi64EEEEEENS_10bfloat16_tENS5_IJlSC_lEEESJ_SK_NS4_8TiledMMAINS4_8MMA_AtomIJNS4_4SM904GMMA28MMA_64x128x16_F32BF16BF16_SSILNSO_5MajorE0ELSQ_0ELNSO_7ScaleInE1ELSR_1EEEEEENS4_6LayoutISD_NS5_IJSC_NSA_ILi0EEESV_EEEEENS5_IJNS4_10UnderscoreESY_SY_EEEEENS4_13SM90_TMA_LOADENS4_14ComposedLayoutINS4_7SwizzleILi3ELi4ELi3EEENS4_18smem_ptr_flag_bitsILi16EEENSU_INS5_IJNSA_ILi8EEESH_EEENS5_IJSH_SC_EEEEEEEvNS4_8identityENS4_23SM90_TMA_LOAD_MULTICASTES1B_vS1C_EENS_8epilogue10collective18CollectiveEpilogueINS1F_22Sm90TmaWarpSpecializedILi4ELi2ELi16ELb1ELb0EEEJSI_NS5_IJSG_NSA_ILi32EEEEEESJ_SK_SJ_SK_NS1F_6fusion15FusionCallbacksIS1J_NS1M_13LinCombEltActINS1F_6thread4ReLuESJ_fSJ_fLNS_15FloatRoundStyleE2EEESI_S1L_JEEES11_NS12_INS13_ILi2ELi4ELi3EEES16_NSU_INS5_IJS17_S1K_EEENS5_IJS1K_SC_EEEEEEENS4_17SM75_U32x4_LDSM_NENS4_14SM90_TMA_STOREES1Y_NS4_17SM90_U32x4_STSM_NENS4_9Copy_AtomIJS21_NS_6half_tEEEEvEEEvvEEEEvNT_6ParamsE:
	.zero		2432


//--------------------- SYMBOLS --------------------------

	.type		.nv.reservedSmem.offset0,@object
	.size		.nv.reservedSmem.offset0,0x4
	.type		__assertfail,@function
